// auto-generated by cutlass_sweep.gemm — config: {"arch": "sm_90", "cluster_m": 1, "cluster_n": 2, "dtype": "e4m3", "stages": 3, "tile_k": 128, "tile_m": 128, "tile_n": 64}
#include "cutlass/cutlass.h"
#include "cutlass/gemm/collective/collective_builder.hpp"
#include "cutlass/gemm/device/gemm_universal_adapter.h"
#include "cutlass/gemm/kernel/gemm_universal.hpp"
#include "cutlass/epilogue/collective/collective_builder.hpp"

using ElemA = cutlass::float_e4m3_t;
using ElemB = cutlass::float_e4m3_t;
using ElemCD = cutlass::float_e4m3_t;
using Acc  = float;
using TileShape    = cute::Shape<cute::_128, cute::_64, cute::_128>;
using ClusterShape = cute::Shape<cute::_1, cute::_2, cute::_1>;

using CollectiveEpilogue = typename cutlass::epilogue::collective::CollectiveBuilder<
    cutlass::arch::Sm90, cutlass::arch::OpClassTensorOp,
    TileShape, ClusterShape,
    cutlass::epilogue::collective::EpilogueTileAuto,
    Acc, Acc,
    ElemCD, cutlass::layout::RowMajor, 128 / cutlass::sizeof_bits<ElemCD>::value,
    ElemCD, cutlass::layout::RowMajor, 128 / cutlass::sizeof_bits<ElemCD>::value,
    cutlass::epilogue::collective::EpilogueScheduleAuto
  >::CollectiveOp;

using CollectiveMainloop = typename cutlass::gemm::collective::CollectiveBuilder<
    cutlass::arch::Sm90, cutlass::arch::OpClassTensorOp,
    ElemA, cutlass::layout::RowMajor, 128 / cutlass::sizeof_bits<ElemA>::value,
    ElemB, cutlass::layout::ColumnMajor, 128 / cutlass::sizeof_bits<ElemB>::value,
    Acc,
    TileShape, ClusterShape,
    cutlass::gemm::collective::StageCount<3>,
    cutlass::gemm::collective::KernelScheduleAuto
  >::CollectiveOp;

using GemmKernel = cutlass::gemm::kernel::GemmUniversal<
    cute::Shape<int,int,int,int>,
    CollectiveMainloop,
    CollectiveEpilogue
>;
using Gemm = cutlass::gemm::device::GemmUniversalAdapter<GemmKernel>;

// Force the device kernel symbol into the cubin without needing a host main.
auto* _anchor = &cutlass::device_kernel<GemmKernel>;


// ===== COMPILED SASS (sm_90a) =====

	.target	sm_90a

	.elftype	@"ET_EXEC"


//--------------------- .note.nv.tkinfo           --------------------------
	.section	.note.nv.tkinfo,"",@"SHT_NOTE"
	.sectionflags	@"SHF_NOTE_NV_TKINFO"
	.tkinfo
        /*0018*/ 	.word	0x00000002
        /*0030*/ 	.string	""
        /*0030*/ 	.string	"ptxas"
        /*0030*/ 	.string	"Cuda compilation tools, release 13.0, V13.0.88"
        /*0030*/ 	.string	"Build cuda_13.0.r13.0/compiler.36424714_0"
        /*0030*/ 	.string	"-arch sm_90a -m 64 "



//--------------------- .note.nv.cuinfo           --------------------------
	.section	.note.nv.cuinfo,"",@"SHT_NOTE"
	.sectionflags	@"SHF_NOTE_NV_CUINFO"
        /*0018*/ 	.short	0x0002
        /*001a*/ 	.short	0x005a
        /*001c*/ 	.short	0x0082
	.zero		2


//--------------------- .nv.info                  --------------------------
	.section	.nv.info,"",@"SHT_CUDA_INFO"
	.align	4


	//----- nvinfo : EIATTR_REGCOUNT
	.align		4
        /*0000*/ 	.byte	0x04, 0x2f
        /*0002*/ 	.short	(.L_12 - .L_11)
	.align		4
.L_11:
        /*0004*/ 	.word	index@(_ZN7cutlass13device_kernelINS_4gemm6kernel13GemmUniversalIN4cute5tupleIJiiiiEEENS1_10collective13CollectiveMmaINS1_37MainloopSm90TmaGmmaWarpSpecializedFP8ILi3ENS5_IJNS4_1CILi1EEENSA_ILi2EEESB_EEENS1_35KernelTmaWarpSpecializedCooperativeEEENS5_IJNSA_ILi128EEENSA_ILi64EEESG_EEENS_12float_e4m3_tENS5_IJlSB_lEEESJ_SK_NS4_8TiledMMAINS4_8MMA_AtomIJNS4_4SM904GMMA30MMA_64x64x32_F32E4M3E4M3_SS_TNILNSO_7ScaleInE1ELSQ_1EEEEEENS4_6LayoutINS5_IJSC_SB_SB_EEENS5_IJSB_NSA_ILi0EEESV_EEEEENS5_IJNS4_10UnderscoreESY_SY_EEEEENS4_23SM90_TMA_LOAD_MULTICASTENS4_14ComposedLayoutINS4_7SwizzleILi3ELi4ELi3EEENS4_18smem_ptr_flag_bitsILi8EEENST_INS5_IJNSA_ILi8EEESG_EEENS5_IJSG_SB_EEEEEEEvNS4_8identityENS4_13SM90_TMA_LOADES1B_vS1C_EENS_8epilogue10collective6detail29Sm90TmaWarpSpecializedAdapterINS1G_15DefaultEpilogueISJ_SK_SK_NS1F_6thread17LinearCombinationISJ_Li1EffLNS1K_9ScaleType4KindE0ELNS_15FloatRoundStyleE2ESJ_EENS1_15EpilogueDefaultEEEEEvvEEEEvNT_6ParamsE)
        /*0008*/ 	.word	0x000000a8


	//----- nvinfo : EIATTR_FRAME_SIZE
	.align		4
.L_12:
        /*000c*/ 	.byte	0x04, 0x11
        /*000e*/ 	.short	(.L_14 - .L_13)
	.align		4
.L_13:
        /*0010*/ 	.word	index@(_ZN7cutlass13device_kernelINS_4gemm6kernel13GemmUniversalIN4cute5tupleIJiiiiEEENS1_10collective13CollectiveMmaINS1_37MainloopSm90TmaGmmaWarpSpecializedFP8ILi3ENS5_IJNS4_1CILi1EEENSA_ILi2EEESB_EEENS1_35KernelTmaWarpSpecializedCooperativeEEENS5_IJNSA_ILi128EEENSA_ILi64EEESG_EEENS_12float_e4m3_tENS5_IJlSB_lEEESJ_SK_NS4_8TiledMMAINS4_8MMA_AtomIJNS4_4SM904GMMA30MMA_64x64x32_F32E4M3E4M3_SS_TNILNSO_7ScaleInE1ELSQ_1EEEEEENS4_6LayoutINS5_IJSC_SB_SB_EEENS5_IJSB_NSA_ILi0EEESV_EEEEENS5_IJNS4_10UnderscoreESY_SY_EEEEENS4_23SM90_TMA_LOAD_MULTICASTENS4_14ComposedLayoutINS4_7SwizzleILi3ELi4ELi3EEENS4_18smem_ptr_flag_bitsILi8EEENST_INS5_IJNSA_ILi8EEESG_EEENS5_IJSG_SB_EEEEEEEvNS4_8identityENS4_13SM90_TMA_LOADES1B_vS1C_EENS_8epilogue10collective6detail29Sm90TmaWarpSpecializedAdapterINS1G_15DefaultEpilogueISJ_SK_SK_NS1F_6thread17LinearCombinationISJ_Li1EffLNS1K_9ScaleType4KindE0ELNS_15FloatRoundStyleE2ESJ_EENS1_15EpilogueDefaultEEEEEvvEEEEvNT_6ParamsE)
        /*0014*/ 	.word	0x00000000


	//----- nvinfo : EIATTR_MIN_STACK_SIZE
	.align		4
.L_14:
        /*0018*/ 	.byte	0x04, 0x12
        /*001a*/ 	.short	(.L_16 - .L_15)
	.align		4
.L_15:
        /*001c*/ 	.word	index@(_ZN7cutlass13device_kernelINS_4gemm6kernel13GemmUniversalIN4cute5tupleIJiiiiEEENS1_10collective13CollectiveMmaINS1_37MainloopSm90TmaGmmaWarpSpecializedFP8ILi3ENS5_IJNS4_1CILi1EEENSA_ILi2EEESB_EEENS1_35KernelTmaWarpSpecializedCooperativeEEENS5_IJNSA_ILi128EEENSA_ILi64EEESG_EEENS_12float_e4m3_tENS5_IJlSB_lEEESJ_SK_NS4_8TiledMMAINS4_8MMA_AtomIJNS4_4SM904GMMA30MMA_64x64x32_F32E4M3E4M3_SS_TNILNSO_7ScaleInE1ELSQ_1EEEEEENS4_6LayoutINS5_IJSC_SB_SB_EEENS5_IJSB_NSA_ILi0EEESV_EEEEENS5_IJNS4_10UnderscoreESY_SY_EEEEENS4_23SM90_TMA_LOAD_MULTICASTENS4_14ComposedLayoutINS4_7SwizzleILi3ELi4ELi3EEENS4_18smem_ptr_flag_bitsILi8EEENST_INS5_IJNSA_ILi8EEESG_EEENS5_IJSG_SB_EEEEEEEvNS4_8identityENS4_13SM90_TMA_LOADES1B_vS1C_EENS_8epilogue10collective6detail29Sm90TmaWarpSpecializedAdapterINS1G_15DefaultEpilogueISJ_SK_SK_NS1F_6thread17LinearCombinationISJ_Li1EffLNS1K_9ScaleType4KindE0ELNS_15FloatRoundStyleE2ESJ_EENS1_15EpilogueDefaultEEEEEvvEEEEvNT_6ParamsE)
        /*0020*/ 	.word	0x00000000
.L_16:


//--------------------- .nv.compat                --------------------------
	.section	.nv.compat,"",@"SHT_CUDA_COMPAT_INFO"
	.align	4
        /*0000*/ 	.byte	0x02, 0x09, 0x01, 0x00, 0x02, 0x02, 0x04, 0x00, 0x02, 0x05, 0x05, 0x00, 0x03, 0x07, 0x01, 0x01
        /*0010*/ 	.byte	0x02, 0x03, 0x01, 0x00, 0x02, 0x06, 0x01, 0x00, 0x04, 0x0b, 0x08, 0x00, 0x00, 0x00, 0x00, 0x00
        /*0020*/ 	.byte	0x00, 0x00, 0x00, 0x00


//--------------------- .nv.info._ZN7cutlass13device_kernelINS_4gemm6kernel13GemmUniversalIN4cute5tupleIJiiiiEEENS1_10collective13CollectiveMmaINS1_37MainloopSm90TmaGmmaWarpSpecializedFP8ILi3ENS5_IJNS4_1CILi1EEENSA_ILi2EEESB_EEENS1_35KernelTmaWarpSpecializedCooperativeEEENS5_IJNSA_ILi128EEENSA_ILi64EEESG_EEENS_12float_e4m3_tENS5_IJlSB_lEEESJ_SK_NS4_8TiledMMAINS4_8MMA_AtomIJNS4_4SM904GMMA30MMA_64x64x32_F32E4M3E4M3_SS_TNILNSO_7ScaleInE1ELSQ_1EEEEEENS4_6LayoutINS5_IJSC_SB_SB_EEENS5_IJSB_NSA_ILi0EEESV_EEEEENS5_IJNS4_10UnderscoreESY_SY_EEEEENS4_23SM90_TMA_LOAD_MULTICASTENS4_14ComposedLayoutINS4_7SwizzleILi3ELi4ELi3EEENS4_18smem_ptr_flag_bitsILi8EEENST_INS5_IJNSA_ILi8EEESG_EEENS5_IJSG_SB_EEEEEEEvNS4_8identityENS4_13SM90_TMA_LOADES1B_vS1C_EENS_8epilogue10collective6detail29Sm90TmaWarpSpecializedAdapterINS1G_15DefaultEpilogueISJ_SK_SK_NS1F_6thread17LinearCombinationISJ_Li1EffLNS1K_9ScaleType4KindE0ELNS_15FloatRoundStyleE2ESJ_EENS1_15EpilogueDefaultEEEEEvvEEEEvNT_6ParamsE --------------------------
	.section	.nv.info._ZN7cutlass13device_kernelINS_4gemm6kernel13GemmUniversalIN4cute5tupleIJiiiiEEENS1_10collective13CollectiveMmaINS1_37MainloopSm90TmaGmmaWarpSpecializedFP8ILi3ENS5_IJNS4_1CILi1EEENSA_ILi2EEESB_EEENS1_35KernelTmaWarpSpecializedCooperativeEEENS5_IJNSA_ILi128EEENSA_ILi64EEESG_EEENS_12float_e4m3_tENS5_IJlSB_lEEESJ_SK_NS4_8TiledMMAINS4_8MMA_AtomIJNS4_4SM904GMMA30MMA_64x64x32_F32E4M3E4M3_SS_TNILNSO_7ScaleInE1ELSQ_1EEEEEENS4_6LayoutINS5_IJSC_SB_SB_EEENS5_IJSB_NSA_ILi0EEESV_EEEEENS5_IJNS4_10UnderscoreESY_SY_EEEEENS4_23SM90_TMA_LOAD_MULTICASTENS4_14ComposedLayoutINS4_7SwizzleILi3ELi4ELi3EEENS4_18smem_ptr_flag_bitsILi8EEENST_INS5_IJNSA_ILi8EEESG_EEENS5_IJSG_SB_EEEEEEEvNS4_8identityENS4_13SM90_TMA_LOADES1B_vS1C_EENS_8epilogue10collective6detail29Sm90TmaWarpSpecializedAdapterINS1G_15DefaultEpilogueISJ_SK_SK_NS1F_6thread17LinearCombinationISJ_Li1EffLNS1K_9ScaleType4KindE0ELNS_15FloatRoundStyleE2ESJ_EENS1_15EpilogueDefaultEEEEEvvEEEEvNT_6ParamsE,"",@"SHT_CUDA_INFO"
	.sectionflags	@""
	.align	4


	//----- nvinfo : EIATTR_CUDA_API_VERSION
	.align		4
        /*0000*/ 	.byte	0x04, 0x37
        /*0002*/ 	.short	(.L_18 - .L_17)
.L_17:
        /*0004*/ 	.word	0x00000082


	//----- nvinfo : EIATTR_KPARAM_INFO
	.align		4
.L_18:
        /*0008*/ 	.byte	0x04, 0x17
        /*000a*/ 	.short	(.L_20 - .L_19)
.L_19:
        /*000c*/ 	.word	0x00000000
        /*0010*/ 	.short	0x0000
        /*0012*/ 	.short	0x0070
        /*0014*/ 	.byte	0x00, 0xf0, 0x01, 0x10


	//----- nvinfo : EIATTR_SPARSE_MMA_MASK
	.align		4
.L_20:
        /*0018*/ 	.byte	0x03, 0x50
        /*001a*/ 	.short	0x0000


	//----- nvinfo : EIATTR_MAXREG_COUNT
	.align		4
        /*001c*/ 	.byte	0x03, 0x1b
        /*001e*/ 	.short	0x00a8


	//----- nvinfo : EIATTR_NUM_BARRIERS
	.align		4
        /*0020*/ 	.byte	0x02, 0x4c
        /*0022*/ 	.byte	0x01
	.zero		1


	//----- nvinfo : EIATTR_MERCURY_ISA_VERSION
	.align		4
        /*0024*/ 	.byte	0x03, 0x5f
        /*0026*/ 	.short	0x0101


	//----- nvinfo : EIATTR_INT_WARP_WIDE_INSTR_OFFSETS
	.align		4
        /*0028*/ 	.byte	0x04, 0x31
        /*002a*/ 	.short	(.L_22 - .L_21)


	//   ....[0]....
.L_21:
        /*002c*/ 	.word	0x00000420


	//   ....[1]....
        /*0030*/ 	.word	0x00000440


	//   ....[2]....
        /*0034*/ 	.word	0x00000620


	//----- nvinfo : EIATTR_COOP_GROUP_MASK_REGIDS
	.align		4
.L_22:
        /*0038*/ 	.byte	0x04, 0x29
        /*003a*/ 	.short	(.L_24 - .L_23)


	//   ....[0]....
.L_23:
        /*003c*/ 	.word	0xffffffff


	//   ....[1]....
        /*0040*/ 	.word	0xffffffff


	//   ....[2]....
        /*0044*/ 	.word	0xffffffff


	//   ....[3]....
        /*0048*/ 	.word	0xffffffff


	//   ....[4]....
        /*004c*/ 	.word	0xffffffff


	//   ....[5]....
        /*0050*/ 	.word	0xffffffff


	//----- nvinfo : EIATTR_COOP_GROUP_INSTR_OFFSETS
	.align		4
.L_24:
        /*0054*/ 	.byte	0x04, 0x28
        /*0056*/ 	.short	(.L_26 - .L_25)


	//   ....[0]....
.L_25:
        /*0058*/ 	.word	0x00000060


	//   ....[1]....
        /*005c*/ 	.word	0x00000070


	//   ....[2]....
        /*0060*/ 	.word	0x00000130


	//   ....[3]....
        /*0064*/ 	.word	0x000002a0


	//   ....[4]....
        /*0068*/ 	.word	0x00000750


	//   ....[5]....
        /*006c*/ 	.word	0x000011c0


	//----- nvinfo : EIATTR_REG_RECONFIG
	.align		4
.L_26:
        /*0070*/ 	.byte	0x01, 0x54
	.zero		2


	//----- nvinfo : EIATTR_MBARRIER_INSTR_OFFSETS
	.align		4
        /*0074*/ 	.byte	0x04, 0x39
        /*0076*/ 	.short	(.L_28 - .L_27)


	//   ....[0]....
.L_27:
        /*0078*/ 	.word	0x00000230
        /*007c*/ 	.word	0x000000ff
        /*0080*/ 	.word	0x00000000
        /*0084*/ 	.short	0x0100
        /*0086*/ 	.byte	0x08
	.zero		1


	//   ....[1]....
        /*0088*/ 	.word	0x00000240
        /*008c*/ 	.word	0x000000ff
        /*0090*/ 	.word	0x00000018
        /*0094*/ 	.short	0x0100
        /*0096*/ 	.byte	0x08
	.zero		1


	//   ....[2]....
        /*0098*/ 	.word	0x00000250
        /*009c*/ 	.word	0x000000ff
        /*00a0*/ 	.word	0x00000008
        /*00a4*/ 	.short	0x0100
        /*00a6*/ 	.byte	0x08
	.zero		1


	//   ....[3]....
        /*00a8*/ 	.word	0x00000260
        /*00ac*/ 	.word	0x000000ff
        /*00b0*/ 	.word	0x00000020
        /*00b4*/ 	.short	0x0100
        /*00b6*/ 	.byte	0x08
	.zero		1


	//   ....[4]....
        /*00b8*/ 	.word	0x00000270
        /*00bc*/ 	.word	0x000000ff
        /*00c0*/ 	.word	0x00000010
        /*00c4*/ 	.short	0x0100
        /*00c6*/ 	.byte	0x08
	.zero		1


	//   ....[5]....
        /*00c8*/ 	.word	0x00000280
        /*00cc*/ 	.word	0x000000ff
        /*00d0*/ 	.word	0x00000028
        /*00d4*/ 	.short	0x0100
        /*00d6*/ 	.byte	0x08
	.zero		1


	//   ....[6]....
        /*00d8*/ 	.word	0x000006a0
        /*00dc*/ 	.word	0x000000ff
        /*00e0*/ 	.word	0x00000040
        /*00e4*/ 	.short	0x0100
        /*00e6*/ 	.byte	0x06
	.zero		1


	//   ....[7]....
        /*00e8*/ 	.word	0x00000700
        /*00ec*/ 	.word	0x000000ff
        /*00f0*/ 	.word	0x00000048
        /*00f4*/ 	.short	0x0100
        /*00f6*/ 	.byte	0x06
	.zero		1


	//   ....[8]....
        /*00f8*/ 	.word	0x000014f0
        /*00fc*/ 	.word	0x000000ff
        /*0100*/ 	.word	0x00000000
        /*0104*/ 	.short	0x010a
        /*0106*/ 	.byte	0x06
	.zero		1


	//   ....[9]....
        /*0108*/ 	.word	0x00001530
        /*010c*/ 	.word	0x000000ff
        /*0110*/ 	.word	0x00000000
        /*0114*/ 	.short	0x010a
        /*0116*/ 	.byte	0x06
	.zero		1


	//   ....[10]....
        /*0118*/ 	.word	0x00001c20
        /*011c*/ 	.word	0x000000ff
        /*0120*/ 	.word	0x00000000
        /*0124*/ 	.short	0x010a
        /*0126*/ 	.byte	0x0c
	.zero		1


	//   ....[11]....
        /*0128*/ 	.word	0x00001c60
        /*012c*/ 	.word	0x000000ff
        /*0130*/ 	.word	0x00000000
        /*0134*/ 	.short	0x010a
        /*0136*/ 	.byte	0x0c
	.zero		1


	//   ....[12]....
        /*0138*/ 	.word	0x00002150
        /*013c*/ 	.word	0x0000000d
        /*0140*/ 	.word	0x00000000
        /*0144*/ 	.short	0x0101
        /*0146*/ 	.byte	0x3f
	.zero		1


	//   ....[13]....
        /*0148*/ 	.word	0x000025d0
        /*014c*/ 	.word	0x00000008
        /*0150*/ 	.word	0x00000000
        /*0154*/ 	.short	0x0101
        /*0156*/ 	.byte	0x3f
	.zero		1


	//   ....[14]....
        /*0158*/ 	.word	0x00005e80
        /*015c*/ 	.word	0x00000012
        /*0160*/ 	.word	0x00000018
        /*0164*/ 	.short	0x010a
        /*0166*/ 	.byte	0x3f
	.zero		1


	//   ....[15]....
        /*0168*/ 	.word	0x00006210
        /*016c*/ 	.word	0x00000008
        /*0170*/ 	.word	0x00000048
        /*0174*/ 	.short	0x0101
        /*0176*/ 	.byte	0x3f
	.zero		1


	//   ....[16]....
        /*0178*/ 	.word	0x00006920
        /*017c*/ 	.word	0x00000007
        /*0180*/ 	.word	0x00000000
        /*0184*/ 	.short	0x010a
        /*0186*/ 	.byte	0x3f
	.zero		1


	//   ....[17]....
        /*0188*/ 	.word	0x000069a0
        /*018c*/ 	.word	0x00000006
        /*0190*/ 	.word	0x00000000
        /*0194*/ 	.short	0x010a
        /*0196*/ 	.byte	0x3f
	.zero		1


	//   ....[18]....
        /*0198*/ 	.word	0x00006a30
        /*019c*/ 	.word	0x00000003
        /*01a0*/ 	.word	0x00000000
        /*01a4*/ 	.short	0x010a
        /*01a6*/ 	.byte	0x3f
	.zero		1


	//   ....[19]....
        /*01a8*/ 	.word	0x00006aa0
        /*01ac*/ 	.word	0x00000009
        /*01b0*/ 	.word	0x00000000
        /*01b4*/ 	.short	0x010a
        /*01b6*/ 	.byte	0x3f
	.zero		1


	//   ....[20]....
        /*01b8*/ 	.word	0x00006b00
        /*01bc*/ 	.word	0x0000000d
        /*01c0*/ 	.word	0x00000000
        /*01c4*/ 	.short	0x010a
        /*01c6*/ 	.byte	0x3f
	.zero		1


	//   ....[21]....
        /*01c8*/ 	.word	0x00006bd0
        /*01cc*/ 	.word	0x00000012
        /*01d0*/ 	.word	0x00000018
        /*01d4*/ 	.short	0x010a
        /*01d6*/ 	.byte	0x3f
	.zero		1


	//   ....[22]....
        /*01d8*/ 	.word	0x00006ca0
        /*01dc*/ 	.word	0x00000007
        /*01e0*/ 	.word	0x00000000
        /*01e4*/ 	.short	0x010a
        /*01e6*/ 	.byte	0x3f
	.zero		1


	//   ....[23]....
        /*01e8*/ 	.word	0x00006cf0
        /*01ec*/ 	.word	0x00000006
        /*01f0*/ 	.word	0x00000000
        /*01f4*/ 	.short	0x010a
        /*01f6*/ 	.byte	0x3f
	.zero		1


	//----- nvinfo : EIATTR_NUM_MBARRIERS
	.align		4
.L_28:
        /*01f8*/ 	.byte	0x03, 0x38
        /*01fa*/ 	.short	0x0008


	//----- nvinfo : EIATTR_EXIT_INSTR_OFFSETS
	.align		4
        /*01fc*/ 	.byte	0x04, 0x1c
        /*01fe*/ 	.short	(.L_30 - .L_29)


	//   ....[0]....
.L_29:
        /*0200*/ 	.word	0x000008b0


	//   ....[1]....
        /*0204*/ 	.word	0x00001090


	//   ....[2]....
        /*0208*/ 	.word	0x000055a0


	//   ....[3]....
        /*020c*/ 	.word	0x00005b00


	//   ....[4]....
        /*0210*/ 	.word	0x00006a80


	//----- nvinfo : EIATTR_MAX_THREADS
	.align		4
.L_30:
        /*0214*/ 	.byte	0x04, 0x05
        /*0216*/ 	.short	(.L_32 - .L_31)
.L_31:
        /*0218*/ 	.word	0x00000180
        /*021c*/ 	.word	0x00000001
        /*0220*/ 	.word	0x00000001


	//----- nvinfo : EIATTR_CRS_STACK_SIZE
	.align		4
.L_32:
        /*0224*/ 	.byte	0x04, 0x1e
        /*0226*/ 	.short	(.L_34 - .L_33)
.L_33:
        /*0228*/ 	.word	0x00000000


	//----- nvinfo : EIATTR_CBANK_PARAM_SIZE
	.align		4
.L_34:
        /*022c*/ 	.byte	0x03, 0x19
        /*022e*/ 	.short	0x0470


	//----- nvinfo : EIATTR_PARAM_CBANK
	.align		4
        /*0230*/ 	.byte	0x04, 0x0a
        /*0232*/ 	.short	(.L_36 - .L_35)
	.align		4
.L_35:
        /*0234*/ 	.word	index@(.nv.constant0._ZN7cutlass13device_kernelINS_4gemm6kernel13GemmUniversalIN4cute5tupleIJiiiiEEENS1_10collective13CollectiveMmaINS1_37MainloopSm90TmaGmmaWarpSpecializedFP8ILi3ENS5_IJNS4_1CILi1EEENSA_ILi2EEESB_EEENS1_35KernelTmaWarpSpecializedCooperativeEEENS5_IJNSA_ILi128EEENSA_ILi64EEESG_EEENS_12float_e4m3_tENS5_IJlSB_lEEESJ_SK_NS4_8TiledMMAINS4_8MMA_AtomIJNS4_4SM904GMMA30MMA_64x64x32_F32E4M3E4M3_SS_TNILNSO_7ScaleInE1ELSQ_1EEEEEENS4_6LayoutINS5_IJSC_SB_SB_EEENS5_IJSB_NSA_ILi0EEESV_EEEEENS5_IJNS4_10UnderscoreESY_SY_EEEEENS4_23SM90_TMA_LOAD_MULTICASTENS4_14ComposedLayoutINS4_7SwizzleILi3ELi4ELi3EEENS4_18smem_ptr_flag_bitsILi8EEENST_INS5_IJNSA_ILi8EEESG_EEENS5_IJSG_SB_EEEEEEEvNS4_8identityENS4_13SM90_TMA_LOADES1B_vS1C_EENS_8epilogue10collective6detail29Sm90TmaWarpSpecializedAdapterINS1G_15DefaultEpilogueISJ_SK_SK_NS1F_6thread17LinearCombinationISJ_Li1EffLNS1K_9ScaleType4KindE0ELNS_15FloatRoundStyleE2ESJ_EENS1_15EpilogueDefaultEEEEEvvEEEEvNT_6ParamsE)
        /*0238*/ 	.short	0x0210
        /*023a*/ 	.short	0x0470


	//----- nvinfo : EIATTR_SW_WAR
	.align		4
.L_36:
        /*023c*/ 	.byte	0x04, 0x36
        /*023e*/ 	.short	(.L_38 - .L_37)
.L_37:
        /*0240*/ 	.word	0x00000008
.L_38:


//--------------------- .nv.callgraph             --------------------------
	.section	.nv.callgraph,"",@"SHT_CUDA_CALLGRAPH"
	.align	4
	.sectionentsize	8
	.align		4
        /*0000*/ 	.word	0x00000000
	.align		4
        /*0004*/ 	.word	0xffffffff
	.align		4
        /*0008*/ 	.word	0x00000000
	.align		4
        /*000c*/ 	.word	0xfffffffe
	.align		4
        /*0010*/ 	.word	0x00000000
	.align		4
        /*0014*/ 	.word	0xfffffffd
	.align		4
        /*0018*/ 	.word	0x00000000
	.align		4
        /*001c*/ 	.word	0xfffffffc


//--------------------- .nv.constant4             --------------------------
	.section	.nv.constant4,"a",@progbits
	.align	8
	.align		8
.nv.constant4:
        /*0000*/ 	.dword	_ZN39_INTERNAL_7bd6403b_4_k_cu_55a3ab54_44814cuda3std3__45__cpo5beginE
	.align		8
        /*0008*/ 	.dword	_ZN39_INTERNAL_7bd6403b_4_k_cu_55a3ab54_44814cuda3std3__45__cpo3endE
	.align		8
        /*0010*/ 	.dword	_ZN39_INTERNAL_7bd6403b_4_k_cu_55a3ab54_44814cuda3std3__45__cpo6cbeginE
	.align		8
        /*0018*/ 	.dword	_ZN39_INTERNAL_7bd6403b_4_k_cu_55a3ab54_44814cuda3std3__45__cpo4cendE
	.align		8
        /*0020*/ 	.dword	_ZN39_INTERNAL_7bd6403b_4_k_cu_55a3ab54_44814cuda3std3__441_GLOBAL__N__7bd6403b_4_k_cu_55a3ab54_44816ignoreE
	.align		8
        /*0028*/ 	.dword	_ZN39_INTERNAL_7bd6403b_4_k_cu_55a3ab54_44814cuda3std3__419piecewise_constructE
	.align		8
        /*0030*/ 	.dword	_ZN39_INTERNAL_7bd6403b_4_k_cu_55a3ab54_44814cuda3std3__48in_placeE
	.align		8
        /*0038*/ 	.dword	_ZN39_INTERNAL_7bd6403b_4_k_cu_55a3ab54_44814cuda3std6ranges3__45__cpo4swapE
	.align		8
        /*0040*/ 	.dword	_ZN39_INTERNAL_7bd6403b_4_k_cu_55a3ab54_44814cuda3std6ranges3__45__cpo9iter_moveE
	.align		8
        /*0048*/ 	.dword	_ZN39_INTERNAL_7bd6403b_4_k_cu_55a3ab54_44814cute7productE
	.align		8
        /*0050*/ 	.dword	_ZN39_INTERNAL_7bd6403b_4_k_cu_55a3ab54_44814cute1_E


//--------------------- .text._ZN7cutlass13device_kernelINS_4gemm6kernel13GemmUniversalIN4cute5tupleIJiiiiEEENS1_10collective13CollectiveMmaINS1_37MainloopSm90TmaGmmaWarpSpecializedFP8ILi3ENS5_IJNS4_1CILi1EEENSA_ILi2EEESB_EEENS1_35KernelTmaWarpSpecializedCooperativeEEENS5_IJNSA_ILi128EEENSA_ILi64EEESG_EEENS_12float_e4m3_tENS5_IJlSB_lEEESJ_SK_NS4_8TiledMMAINS4_8MMA_AtomIJNS4_4SM904GMMA30MMA_64x64x32_F32E4M3E4M3_SS_TNILNSO_7ScaleInE1ELSQ_1EEEEEENS4_6LayoutINS5_IJSC_SB_SB_EEENS5_IJSB_NSA_ILi0EEESV_EEEEENS5_IJNS4_10UnderscoreESY_SY_EEEEENS4_23SM90_TMA_LOAD_MULTICASTENS4_14ComposedLayoutINS4_7SwizzleILi3ELi4ELi3EEENS4_18smem_ptr_flag_bitsILi8EEENST_INS5_IJNSA_ILi8EEESG_EEENS5_IJSG_SB_EEEEEEEvNS4_8identityENS4_13SM90_TMA_LOADES1B_vS1C_EENS_8epilogue10collective6detail29Sm90TmaWarpSpecializedAdapterINS1G_15DefaultEpilogueISJ_SK_SK_NS1F_6thread17LinearCombinationISJ_Li1EffLNS1K_9ScaleType4KindE0ELNS_15FloatRoundStyleE2ESJ_EENS1_15EpilogueDefaultEEEEEvvEEEEvNT_6ParamsE --------------------------
	.section	.text._ZN7cutlass13device_kernelINS_4gemm6kernel13GemmUniversalIN4cute5tupleIJiiiiEEENS1_10collective13CollectiveMmaINS1_37MainloopSm90TmaGmmaWarpSpecializedFP8ILi3ENS5_IJNS4_1CILi1EEENSA_ILi2EEESB_EEENS1_35KernelTmaWarpSpecializedCooperativeEEENS5_IJNSA_ILi128EEENSA_ILi64EEESG_EEENS_12float_e4m3_tENS5_IJlSB_lEEESJ_SK_NS4_8TiledMMAINS4_8MMA_AtomIJNS4_4SM904GMMA30MMA_64x64x32_F32E4M3E4M3_SS_TNILNSO_7ScaleInE1ELSQ_1EEEEEENS4_6LayoutINS5_IJSC_SB_SB_EEENS5_IJSB_NSA_ILi0EEESV_EEEEENS5_IJNS4_10UnderscoreESY_SY_EEEEENS4_23SM90_TMA_LOAD_MULTICASTENS4_14ComposedLayoutINS4_7SwizzleILi3ELi4ELi3EEENS4_18smem_ptr_flag_bitsILi8EEENST_INS5_IJNSA_ILi8EEESG_EEENS5_IJSG_SB_EEEEEEEvNS4_8identityENS4_13SM90_TMA_LOADES1B_vS1C_EENS_8epilogue10collective6detail29Sm90TmaWarpSpecializedAdapterINS1G_15DefaultEpilogueISJ_SK_SK_NS1F_6thread17LinearCombinationISJ_Li1EffLNS1K_9ScaleType4KindE0ELNS_15FloatRoundStyleE2ESJ_EENS1_15EpilogueDefaultEEEEEvvEEEEvNT_6ParamsE,"ax",@progbits
	.align	128
.text._ZN7cutlass13device_kernelINS_4gemm6kernel13GemmUniversalIN4cute5tupleIJiiiiEEENS1_10collective13CollectiveMmaINS1_37MainloopSm90TmaGmmaWarpSpecializedFP8ILi3ENS5_IJNS4_1CILi1EEENSA_ILi2EEESB_EEENS1_35KernelTmaWarpSpecializedCooperativeEEENS5_IJNSA_ILi128EEENSA_ILi64EEESG_EEENS_12float_e4m3_tENS5_IJlSB_lEEESJ_SK_NS4_8TiledMMAINS4_8MMA_AtomIJNS4_4SM904GMMA30MMA_64x64x32_F32E4M3E4M3_SS_TNILNSO_7ScaleInE1ELSQ_1EEEEEENS4_6LayoutINS5_IJSC_SB_SB_EEENS5_IJSB_NSA_ILi0EEESV_EEEEENS5_IJNS4_10UnderscoreESY_SY_EEEEENS4_23SM90_TMA_LOAD_MULTICASTENS4_14ComposedLayoutINS4_7SwizzleILi3ELi4ELi3EEENS4_18smem_ptr_flag_bitsILi8EEENST_INS5_IJNSA_ILi8EEESG_EEENS5_IJSG_SB_EEEEEEEvNS4_8identityENS4_13SM90_TMA_LOADES1B_vS1C_EENS_8epilogue10collective6detail29Sm90TmaWarpSpecializedAdapterINS1G_15DefaultEpilogueISJ_SK_SK_NS1F_6thread17LinearCombinationISJ_Li1EffLNS1K_9ScaleType4KindE0ELNS_15FloatRoundStyleE2ESJ_EENS1_15EpilogueDefaultEEEEEvvEEEEvNT_6ParamsE:
        .type           _ZN7cutlass13device_kernelINS_4gemm6kernel13GemmUniversalIN4cute5tupleIJiiiiEEENS1_10collective13CollectiveMmaINS1_37MainloopSm90TmaGmmaWarpSpecializedFP8ILi3ENS5_IJNS4_1CILi1EEENSA_ILi2EEESB_EEENS1_35KernelTmaWarpSpecializedCooperativeEEENS5_IJNSA_ILi128EEENSA_ILi64EEESG_EEENS_12float_e4m3_tENS5_IJlSB_lEEESJ_SK_NS4_8TiledMMAINS4_8MMA_AtomIJNS4_4SM904GMMA30MMA_64x64x32_F32E4M3E4M3_SS_TNILNSO_7ScaleInE1ELSQ_1EEEEEENS4_6LayoutINS5_IJSC_SB_SB_EEENS5_IJSB_NSA_ILi0EEESV_EEEEENS5_IJNS4_10UnderscoreESY_SY_EEEEENS4_23SM90_TMA_LOAD_MULTICASTENS4_14ComposedLayoutINS4_7SwizzleILi3ELi4ELi3EEENS4_18smem_ptr_flag_bitsILi8EEENST_INS5_IJNSA_ILi8EEESG_EEENS5_IJSG_SB_EEEEEEEvNS4_8identityENS4_13SM90_TMA_LOADES1B_vS1C_EENS_8epilogue10collective6detail29Sm90TmaWarpSpecializedAdapterINS1G_15DefaultEpilogueISJ_SK_SK_NS1F_6thread17LinearCombinationISJ_Li1EffLNS1K_9ScaleType4KindE0ELNS_15FloatRoundStyleE2ESJ_EENS1_15EpilogueDefaultEEEEEvvEEEEvNT_6ParamsE,@function
        .size           _ZN7cutlass13device_kernelINS_4gemm6kernel13GemmUniversalIN4cute5tupleIJiiiiEEENS1_10collective13CollectiveMmaINS1_37MainloopSm90TmaGmmaWarpSpecializedFP8ILi3ENS5_IJNS4_1CILi1EEENSA_ILi2EEESB_EEENS1_35KernelTmaWarpSpecializedCooperativeEEENS5_IJNSA_ILi128EEENSA_ILi64EEESG_EEENS_12float_e4m3_tENS5_IJlSB_lEEESJ_SK_NS4_8TiledMMAINS4_8MMA_AtomIJNS4_4SM904GMMA30MMA_64x64x32_F32E4M3E4M3_SS_TNILNSO_7ScaleInE1ELSQ_1EEEEEENS4_6LayoutINS5_IJSC_SB_SB_EEENS5_IJSB_NSA_ILi0EEESV_EEEEENS5_IJNS4_10UnderscoreESY_SY_EEEEENS4_23SM90_TMA_LOAD_MULTICASTENS4_14ComposedLayoutINS4_7SwizzleILi3ELi4ELi3EEENS4_18smem_ptr_flag_bitsILi8EEENST_INS5_IJNSA_ILi8EEESG_EEENS5_IJSG_SB_EEEEEEEvNS4_8identityENS4_13SM90_TMA_LOADES1B_vS1C_EENS_8epilogue10collective6detail29Sm90TmaWarpSpecializedAdapterINS1G_15DefaultEpilogueISJ_SK_SK_NS1F_6thread17LinearCombinationISJ_Li1EffLNS1K_9ScaleType4KindE0ELNS_15FloatRoundStyleE2ESJ_EENS1_15EpilogueDefaultEEEEEvvEEEEvNT_6ParamsE,(.L_x_140 - _ZN7cutlass13device_kernelINS_4gemm6kernel13GemmUniversalIN4cute5tupleIJiiiiEEENS1_10collective13CollectiveMmaINS1_37MainloopSm90TmaGmmaWarpSpecializedFP8ILi3ENS5_IJNS4_1CILi1EEENSA_ILi2EEESB_EEENS1_35KernelTmaWarpSpecializedCooperativeEEENS5_IJNSA_ILi128EEENSA_ILi64EEESG_EEENS_12float_e4m3_tENS5_IJlSB_lEEESJ_SK_NS4_8TiledMMAINS4_8MMA_AtomIJNS4_4SM904GMMA30MMA_64x64x32_F32E4M3E4M3_SS_TNILNSO_7ScaleInE1ELSQ_1EEEEEENS4_6LayoutINS5_IJSC_SB_SB_EEENS5_IJSB_NSA_ILi0EEESV_EEEEENS5_IJNS4_10UnderscoreESY_SY_EEEEENS4_23SM90_TMA_LOAD_MULTICASTENS4_14ComposedLayoutINS4_7SwizzleILi3ELi4ELi3EEENS4_18smem_ptr_flag_bitsILi8EEENST_INS5_IJNSA_ILi8EEESG_EEENS5_IJSG_SB_EEEEEEEvNS4_8identityENS4_13SM90_TMA_LOADES1B_vS1C_EENS_8epilogue10collective6detail29Sm90TmaWarpSpecializedAdapterINS1G_15DefaultEpilogueISJ_SK_SK_NS1F_6thread17LinearCombinationISJ_Li1EffLNS1K_9ScaleType4KindE0ELNS_15FloatRoundStyleE2ESJ_EENS1_15EpilogueDefaultEEEEEvvEEEEvNT_6ParamsE)
        .other          _ZN7cutlass13device_kernelINS_4gemm6kernel13GemmUniversalIN4cute5tupleIJiiiiEEENS1_10collective13CollectiveMmaINS1_37MainloopSm90TmaGmmaWarpSpecializedFP8ILi3ENS5_IJNS4_1CILi1EEENSA_ILi2EEESB_EEENS1_35KernelTmaWarpSpecializedCooperativeEEENS5_IJNSA_ILi128EEENSA_ILi64EEESG_EEENS_12float_e4m3_tENS5_IJlSB_lEEESJ_SK_NS4_8TiledMMAINS4_8MMA_AtomIJNS4_4SM904GMMA30MMA_64x64x32_F32E4M3E4M3_SS_TNILNSO_7ScaleInE1ELSQ_1EEEEEENS4_6LayoutINS5_IJSC_SB_SB_EEENS5_IJSB_NSA_ILi0EEESV_EEEEENS5_IJNS4_10UnderscoreESY_SY_EEEEENS4_23SM90_TMA_LOAD_MULTICASTENS4_14ComposedLayoutINS4_7SwizzleILi3ELi4ELi3EEENS4_18smem_ptr_flag_bitsILi8EEENST_INS5_IJNSA_ILi8EEESG_EEENS5_IJSG_SB_EEEEEEEvNS4_8identityENS4_13SM90_TMA_LOADES1B_vS1C_EENS_8epilogue10collective6detail29Sm90TmaWarpSpecializedAdapterINS1G_15DefaultEpilogueISJ_SK_SK_NS1F_6thread17LinearCombinationISJ_Li1EffLNS1K_9ScaleType4KindE0ELNS_15FloatRoundStyleE2ESJ_EENS1_15EpilogueDefaultEEEEEvvEEEEvNT_6ParamsE,@"STO_CUDA_ENTRY STV_DEFAULT"
_ZN7cutlass13device_kernelINS_4gemm6kernel13GemmUniversalIN4cute5tupleIJiiiiEEENS1_10collective13CollectiveMmaINS1_37MainloopSm90TmaGmmaWarpSpecializedFP8ILi3ENS5_IJNS4_1CILi1EEENSA_ILi2EEESB_EEENS1_35KernelTmaWarpSpecializedCooperativeEEENS5_IJNSA_ILi128EEENSA_ILi64EEESG_EEENS_12float_e4m3_tENS5_IJlSB_lEEESJ_SK_NS4_8TiledMMAINS4_8MMA_AtomIJNS4_4SM904GMMA30MMA_64x64x32_F32E4M3E4M3_SS_TNILNSO_7ScaleInE1ELSQ_1EEEEEENS4_6LayoutINS5_IJSC_SB_SB_EEENS5_IJSB_NSA_ILi0EEESV_EEEEENS5_IJNS4_10UnderscoreESY_SY_EEEEENS4_23SM90_TMA_LOAD_MULTICASTENS4_14ComposedLayoutINS4_7SwizzleILi3ELi4ELi3EEENS4_18smem_ptr_flag_bitsILi8EEENST_INS5_IJNSA_ILi8EEESG_EEENS5_IJSG_SB_EEEEEEEvNS4_8identityENS4_13SM90_TMA_LOADES1B_vS1C_EENS_8epilogue10collective6detail29Sm90TmaWarpSpecializedAdapterINS1G_15DefaultEpilogueISJ_SK_SK_NS1F_6thread17LinearCombinationISJ_Li1EffLNS1K_9ScaleType4KindE0ELNS_15FloatRoundStyleE2ESJ_EENS1_15EpilogueDefaultEEEEEvvEEEEvNT_6ParamsE:
[----:B------:R-:W-:Y:S01]  /*0000*/  LDC R1, c[0x0][0x28] ;  /* 0x00000a00ff017b82 */ /* 0x000fe20000000800 */
[----:B------:R-:W0:Y:S01]  /*0010*/  S2R R0, SR_TID.X ;  /* 0x0000000000007919 */ /* 0x000e220000002100 */
[----:B------:R-:W-:Y:S01]  /*0020*/  ELECT P0, URZ, PT ;  /* 0x00000000003f782f */ /* 0x000fe20003800000 */
[----:B------:R-:W-:Y:S01]  /*0030*/  BSSY B0, `(.L_x_0) ;  /* 0x000000f000007945 */ /* 0x000fe20003800000 */
[--C-:B0-----:R-:W-:Y:S02]  /*0040*/  SHF.R.U32.HI R2, RZ, 0x5, R0.reuse ;  /* 0x00000005ff027819 */ /* 0x101fe40000011600 */
[----:B------:R-:W-:-:S03]  /*0050*/  SHF.R.U32.HI R4, RZ, 0x7, R0 ;  /* 0x00000007ff047819 */ /* 0x000fc60000011600 */
[----:B------:R-:W0:Y:S04]  /*0060*/  SHFL.IDX PT, R3, R2, RZ, 0x1f ;  /* 0x00001fff02037589 */ /* 0x000e2800000e0000 */
[----:B------:R-:W1:Y:S01]  /*0070*/  SHFL.IDX PT, R4, R4, RZ, 0x1f ;  /* 0x00001fff04047589 */ /* 0x000e6200000e0000 */
[----:B0-----:R-:W-:-:S13]  /*0080*/  ISETP.NE.OR P0, PT, R3, RZ, !P0 ;  /* 0x000000ff0300720c */ /* 0x001fda0004705670 */
[----:B-1----:R-:W-:Y:S05]  /*0090*/  @P0 BRA `(.L_x_1) ;  /* 0x0000000000200947 */ /* 0x002fea0003800000 */
[----:B------:R-:W-:Y:S02]  /*00a0*/  ULDC.64 UR4, c[0x0][0x198] ;  /* 0x0000660000047ab9 */ /* 0x000fe40000000a00 */
[----:B------:R-:W-:Y:S02]  /*00b0*/  UIADD3 UR6, UP0, UR4, 0xf0, URZ ;  /* 0x000000f004067890 */ /* 0x000fe4000ff1e03f */
[----:B------:R-:W-:Y:S02]  /*00c0*/  UIADD3 UR4, UP1, UR4, 0x1f0, URZ ;  /* 0x000001f004047890 */ /* 0x000fe4000ff3e03f */
[----:B------:R-:W-:Y:S02]  /*00d0*/  UIADD3.X UR7, URZ, UR5, URZ, UP0, !UPT ;  /* 0x000000053f077290 */ /* 0x000fe400087fe43f */
[----:B------:R-:W-:-:S07]  /*00e0*/  UIADD3.X UR5, URZ, UR5, URZ, UP1, !UPT ;  /* 0x000000053f057290 */ /* 0x000fce0008ffe43f */
[----:B------:R0:W-:Y:S02]  /*00f0*/  UTMACCTL.PF [UR6] ;  /* 0x00000000060079b9 */ /* 0x0001e40008040000 */
[----:B------:R0:W-:Y:S02]  /*0100*/  UTMACCTL.PF [UR4] ;  /* 0x00000000040079b9 */ /* 0x0001e40008040000 */
[----:B0-----:R-:W-:Y:S01]  /*0110*/  NOP ;  /* 0x0000000000007918 */ /* 0x001fe20000000000 */
.L_x_1:
[----:B------:R-:W-:Y:S05]  /*0120*/  BSYNC B0 ;  /* 0x0000000000007941 */ /* 0x000fea0003800000 */
.L_x_0:
[----:B------:R-:W0:Y:S02]  /*0130*/  SHFL.IDX PT, R5, R2, RZ, 0x1f ;  /* 0x00001fff02057589 */ /* 0x000e2400000e0000 */
[----:B0-----:R-:W-:-:S13]  /*0140*/  ISETP.NE.AND P0, PT, R5, RZ, PT ;  /* 0x000000ff0500720c */ /* 0x001fda0003f05270 */
[----:B------:R-:W-:Y:S05]  /*0150*/  @P0 BRA `(.L_x_2) ;  /* 0x0000000000500947 */ /* 0x000fea0003800000 */
[----:B------:R-:W0:Y:S01]  /*0160*/  S2UR UR8, SR_CgaCtaId ;  /* 0x00000000000879c3 */ /* 0x000e220000008800 */
[----:B------:R-:W-:Y:S01]  /*0170*/  UMOV UR4, 0x400 ;  /* 0x0000040000047882 */ /* 0x000fe20000000000 */
[----:B------:R-:W-:Y:S01]  /*0180*/  UMOV UR5, 0x1 ;  /* 0x0000000100057882 */ /* 0x000fe20000000000 */
[----:B------:R-:W-:Y:S01]  /*0190*/  UMOV UR6, 0x4 ;  /* 0x0000000400067882 */ /* 0x000fe20000000000 */
[----:B------:R-:W-:Y:S01]  /*01a0*/  ELECT P0, URZ, PT ;  /* 0x00000000003f782f */ /* 0x000fe20003800000 */
[----:B------:R-:W-:-:S04]  /*01b0*/  UIADD3 UR6, -UR6, 0x100000, URZ ;  /* 0x0010000006067890 */ /* 0x000fc8000fffe13f */
[----:B------:R-:W-:Y:S02]  /*01c0*/  USHF.L.U32 UR7, UR6, 0xb, URZ ;  /* 0x0000000b06077899 */ /* 0x000fe4000800063f */
[----:B------:R-:W-:Y:S02]  /*01d0*/  USHF.L.U32 UR6, UR6, 0x1, URZ ;  /* 0x0000000106067899 */ /* 0x000fe4000800063f */
[----:B0-----:R-:W-:Y:S02]  /*01e0*/  ULEA UR8, UR8, UR4, 0x18 ;  /* 0x0000000408087291 */ /* 0x001fe4000f8ec03f */
[----:B------:R-:W-:-:S04]  /*01f0*/  UIADD3 UR4, -UR5, 0x100000, URZ ;  /* 0x0010000005047890 */ /* 0x000fc8000fffe13f */
[----:B------:R-:W-:Y:S02]  /*0200*/  USHF.L.U32 UR5, UR4, 0xb, URZ ;  /* 0x0000000b04057899 */ /* 0x000fe4000800063f */
[----:B------:R-:W-:Y:S01]  /*0210*/  USHF.L.U32 UR4, UR4, 0x1, URZ ;  /* 0x0000000104047899 */ /* 0x000fe2000800063f */
[----:B------:R-:W0:Y:S11]  /*0220*/  FENCE.VIEW.ASYNC.S ;  /* 0x00000000000073c6 */ /* 0x000e360000000000 */
[----:B0-----:R0:W1:Y:S01]  /*0230*/  SYNCS.EXCH.64 URZ, [UR8], UR4 ;  /* 0x00000004083f75b2 */ /* 0x0010620008000100 */
[----:B------:R0:W2:Y:S01]  /*0240*/  SYNCS.EXCH.64 URZ, [UR8+0x18], UR6 ;  /* 0x00001806083f75b2 */ /* 0x0000a20008000100 */
[----:B------:R0:W3:Y:S01]  /*0250*/  SYNCS.EXCH.64 URZ, [UR8+0x8], UR4 ;  /* 0x00000804083f75b2 */ /* 0x0000e20008000100 */
[----:B------:R0:W4:Y:S01]  /*0260*/  SYNCS.EXCH.64 URZ, [UR8+0x20], UR6 ;  /* 0x00002006083f75b2 */ /* 0x0001220008000100 */
[----:B------:R0:W0:Y:S01]  /*0270*/  SYNCS.EXCH.64 URZ, [UR8+0x10], UR4 ;  /* 0x00001004083f75b2 */ /* 0x0000220008000100 */
[----:B------:R0:W0:Y:S01]  /*0280*/  SYNCS.EXCH.64 URZ, [UR8+0x28], UR6 ;  /* 0x00002806083f75b2 */ /* 0x0000220008000100 */
[----:B------:R-:W-:Y:S01]  /*0290*/  NOP ;  /* 0x0000000000007918 */ /* 0x000fe20000000000 */
.L_x_2:
[----:B------:R-:W5:Y:S01]  /*02a0*/  SHFL.IDX PT, R2, R2, RZ, 0x1f ;  /* 0x00001fff02027589 */ /* 0x000f6200000e0000 */
[----:B------:R-:W-:Y:S01]  /*02b0*/  SHF.R.S32.HI R7, RZ, 0x1f, R0 ;  /* 0x0000001fff077819 */ /* 0x000fe20000011400 */
[----:B0-----:R-:W0:Y:S01]  /*02c0*/  S2UR UR8, SR_CTAID.X ;  /* 0x00000000000879c3 */ /* 0x001e220000002500 */
[----:B------:R-:W-:Y:S01]  /*02d0*/  ELECT P0, URZ, PT ;  /* 0x00000000003f782f */ /* 0x000fe20003800000 */
[----:B------:R-:W1:Y:S01]  /*02e0*/  S2R R8, SR_CTAID.Y ;  /* 0x0000000000087919 */ /* 0x000e620000002600 */
[----:B------:R-:W-:Y:S01]  /*02f0*/  LEA.HI R7, R7, R0, RZ, 0x7 ;  /* 0x0000000007077211 */ /* 0x000fe200078f38ff */
[----:B------:R-:W-:Y:S01]  /*0300*/  ULDC UR4, c[0x0][0x154] ;  /* 0x0000550000047ab9 */ /* 0x000fe20000000800 */
[----:B------:R-:W-:Y:S01]  /*0310*/  NOP ;  /* 0x0000000000007918 */ /* 0x000fe20000000000 */
[----:B------:R-:W-:Y:S01]  /*0320*/  NOP ;  /* 0x0000000000007918 */ /* 0x000fe20000000000 */
[----:B------:R-:W-:Y:S01]  /*0330*/  LOP3.LUT R7, R7, 0xffffff80, RZ, 0xc0, !PT ;  /* 0xffffff8007077812 */ /* 0x000fe200078ec0ff */
[----:B------:R-:W2:Y:S04]  /*0340*/  LDC R14, c[0x0][0x140] ;  /* 0x00005000ff0e7b82 */ /* 0x000ea80000000800 */
[----:B------:R-:W-:-:S04]  /*0350*/  IMAD.IADD R7, R0, 0x1, -R7 ;  /* 0x0000000100077824 */ /* 0x000fc800078e0a07 */
[----:B------:R-:W3:Y:S01]  /*0360*/  LDC R17, c[0x0][0x148] ;  /* 0x00005200ff117b82 */ /* 0x000ee20000000800 */
[----:B------:R-:W-:Y:S02]  /*0370*/  SHF.R.S32.HI R6, RZ, 0x1f, R7 ;  /* 0x0000001fff067819 */ /* 0x000fe40000011407 */
[----:B------:R-:W-:Y:S02]  /*0380*/  LOP3.LUT P2, RZ, R7, 0x7, RZ, 0xc0, !PT ;  /* 0x0000000707ff7812 */ /* 0x000fe4000784c0ff */
[----:B------:R-:W-:Y:S02]  /*0390*/  LEA.HI R6, R6, R7, RZ, 0x3 ;  /* 0x0000000706067211 */ /* 0x000fe400078f18ff */
[----:B-----5:R-:W-:Y:S01]  /*03a0*/  ISETP.NE.OR P0, PT, R2, RZ, !P0 ;  /* 0x000000ff0200720c */ /* 0x020fe20004705670 */
[----:B------:R-:W5:Y:S01]  /*03b0*/  LDC R12, c[0x0][0x144] ;  /* 0x00005100ff0c7b82 */ /* 0x000f620000000800 */
[--C-:B------:R-:W-:Y:S02]  /*03c0*/  SHF.R.S32.HI R2, RZ, 0x3, R6.reuse ;  /* 0x00000003ff027819 */ /* 0x100fe40000011406 */
[----:B------:R-:W-:-:S02]  /*03d0*/  SHF.R.S32.HI R11, RZ, 0x1f, R6 ;  /* 0x0000001fff0b7819 */ /* 0x000fc40000011406 */
[----:B------:R-:W-:Y:S02]  /*03e0*/  SHF.R.S32.HI R6, RZ, 0x1f, R5 ;  /* 0x0000001fff067819 */ /* 0x000fe40000011405 */
[----:B------:R-:W-:Y:S02]  /*03f0*/  LEA.HI R11, R11, R2, RZ, 0x2 ;  /* 0x000000020b0b7211 */ /* 0x000fe400078f10ff */
[----:B------:R-:W-:Y:S02]  /*0400*/  LEA.HI R6, R6, R5, RZ, 0x2 ;  /* 0x0000000506067211 */ /* 0x000fe400078f10ff */
[----:B-1----:R-:W-:Y:S01]  /*0410*/  I2FP.F32.U32 R10, R8 ;  /* 0x00000008000a7245 */ /* 0x002fe20000201000 */
[----:B------:R-:W-:Y:S01]  /*0420*/  VOTEU.ALL UP0, P0 ;  /* 0x00000000003f7886 */ /* 0x000fe20000000000 */
[----:B------:R-:W-:Y:S01]  /*0430*/  LOP3.LUT R6, R6, 0x3ffffffc, RZ, 0xc0, !PT ;  /* 0x3ffffffc06067812 */ /* 0x000fe200078ec0ff */
[----:B------:R-:W-:Y:S01]  /*0440*/  VOTEU.ALL UP1, P0 ;  /* 0x00000000003f7886 */ /* 0x000fe20000020000 */
[----:B------:R-:W-:Y:S01]  /*0450*/  LOP3.LUT R11, R11, 0xfffffffc, RZ, 0xc0, !PT ;  /* 0xfffffffc0b0b7812 */ /* 0x000fe200078ec0ff */
[----:B------:R-:W-:Y:S01]  /*0460*/  FMUL R13, R10, UR4 ;  /* 0x000000040a0d7c20 */ /* 0x000fe20008400000 */
[----:B------:R-:W1:Y:S01]  /*0470*/  @!UP0 S2UR UR7, SR_CgaCtaId ;  /* 0x00000000000789c3 */ /* 0x000e620000008800 */
[----:B------:R-:W-:Y:S01]  /*0480*/  IMAD.IADD R6, R5, 0x1, -R6 ;  /* 0x0000000105067824 */ /* 0x000fe200078e0a06 */
[----:B0-----:R-:W-:Y:S01]  /*0490*/  I2FP.F32.U32 R5, UR8 ;  /* 0x0000000800057c45 */ /* 0x001fe20008201000 */
[----:B------:R-:W-:Y:S01]  /*04a0*/  ULDC UR4, c[0x0][0x150] ;  /* 0x0000540000047ab9 */ /* 0x000fe20000000800 */
[----:B------:R-:W-:Y:S01]  /*04b0*/  IMAD.IADD R11, R2, 0x1, -R11 ;  /* 0x00000001020b7824 */ /* 0x000fe200078e0a0b */
[----:B------:R-:W-:Y:S01]  /*04c0*/  SHF.R.S32.HI R2, RZ, 0x1f, R3 ;  /* 0x0000001fff027819 */ /* 0x000fe20000011403 */
[----:B------:R-:W0:Y:S01]  /*04d0*/  F2I.U32.TRUNC.NTZ R13, R13 ;  /* 0x0000000d000d7305 */ /* 0x000e22000020f000 */
[----:B------:R-:W-:Y:S01]  /*04e0*/  FMUL R10, R5, UR4 ;  /* 0x00000004050a7c20 */ /* 0x000fe20008400000 */
[----:B------:R-:W-:Y:S01]  /*04f0*/  IMAD R6, R6, 0x4, R11 ;  /* 0x0000000406067824 */ /* 0x000fe200078e020b */
[----:B------:R-:W-:Y:S01]  /*0500*/  LEA.HI R2, R2, R3, RZ, 0x2 ;  /* 0x0000000302027211 */ /* 0x000fe200078f10ff */
[----:B------:R-:W-:Y:S01]  /*0510*/  UMOV UR4, 0x20 ;  /* 0x0000002000047882 */ /* 0x000fe20000000000 */
[----:B------:R-:W-:Y:S01]  /*0520*/  @!UP0 UMOV UR6, 0x400 ;  /* 0x0000040000068882 */ /* 0x000fe20000000000 */
[----:B------:R-:W-:Y:S01]  /*0530*/  IMAD.SHL.U32 R5, R6, 0x4, RZ ;  /* 0x0000000406057824 */ /* 0x000fe200078e00ff */
[----:B------:R-:W-:Y:S01]  /*0540*/  LOP3.LUT R2, R2, 0xfffffffc, RZ, 0xc0, !PT ;  /* 0xfffffffc02027812 */ /* 0x000fe200078ec0ff */
[----:B------:R-:W4:Y:S01]  /*0550*/  F2I.U32.TRUNC.NTZ R10, R10 ;  /* 0x0000000a000a7305 */ /* 0x000f22000020f000 */
[----:B------:R-:W-:-:S04]  /*0560*/  @!UP0 UIADD3 UR4, -UR4, 0x100000, URZ ;  /* 0x0010000004048890 */ /* 0x000fc8000fffe13f */
[----:B------:R-:W-:Y:S02]  /*0570*/  @!UP0 USHF.L.U32 UR5, UR4, 0xb, URZ ;  /* 0x0000000b04058899 */ /* 0x000fe4000800063f */
[----:B------:R-:W-:Y:S01]  /*0580*/  @!UP0 USHF.L.U32 UR4, UR4, 0x1, URZ ;  /* 0x0000000104048899 */ /* 0x000fe2000800063f */
[----:B--2---:R-:W-:Y:S01]  /*0590*/  ISETP.EQ.U32.AND P3, PT, R14, 0x1, PT ;  /* 0x000000010e00780c */ /* 0x004fe20003f62070 */
[----:B------:R-:W-:Y:S01]  /*05a0*/  VIADD R14, R4, 0xffffffff ;  /* 0xffffffff040e7836 */ /* 0x000fe20000000000 */
[----:B------:R-:W-:Y:S01]  /*05b0*/  LOP3.LUT R6, R6, 0xc, R5, 0x78, !PT ;  /* 0x0000000c06067812 */ /* 0x000fe200078e7805 */
[----:B------:R-:W-:Y:S02]  /*05c0*/  IMAD.IADD R3, R3, 0x1, -R2 ;  /* 0x0000000103037824 */ /* 0x000fe400078e0a02 */
[----:B0-----:R-:W-:Y:S01]  /*05d0*/  IMAD.MOV R20, RZ, RZ, -R13 ;  /* 0x000000ffff147224 */ /* 0x001fe200078e0a0d */
[----:B------:R-:W-:Y:S01]  /*05e0*/  ISETP.GE.U32.AND P5, PT, R14, 0x2, PT ;  /* 0x000000020e00780c */ /* 0x000fe20003fa6070 */
[----:B-1----:R-:W-:Y:S01]  /*05f0*/  @!UP0 ULEA UR6, UR7, UR6, 0x18 ;  /* 0x0000000607068291 */ /* 0x002fe2000f8ec03f */
[----:B------:R-:W-:Y:S01]  /*0600*/  ISETP.NE.AND P1, PT, R3, 0x3, PT ;  /* 0x000000030300780c */ /* 0x000fe20003f25270 */
[----:B---3--:R-:W-:Y:S01]  /*0610*/  IMAD R5, R17, R20, R8 ;  /* 0x0000001411057224 */ /* 0x008fe200078e0208 */
[----:B------:R-:W-:Y:S01]  /*0620*/  VOTEU.ALL UP0, P0 ;  /* 0x00000000003f7886 */ /* 0x000fe20000000000 */
[----:B------:R-:W-:Y:S01]  /*0630*/  ISETP.LT.U32.AND P0, PT, R6, 0x2, !P2 ;  /* 0x000000020600780c */ /* 0x000fe20005701070 */
[----:B----4-:R-:W-:Y:S01]  /*0640*/  IMAD.MOV R7, RZ, RZ, -R10 ;  /* 0x000000ffff077224 */ /* 0x010fe200078e0a0a */
[----:B------:R-:W-:-:S02]  /*0650*/  ISETP.EQ.OR P1, PT, R3, RZ, !P1 ;  /* 0x000000ff0300720c */ /* 0x000fc40004f22670 */
[----:B------:R-:W-:Y:S01]  /*0660*/  ISETP.NE.AND P4, PT, R5, R6, PT ;  /* 0x000000060500720c */ /* 0x000fe20003f85270 */
[----:B-----5:R-:W-:Y:S01]  /*0670*/  IMAD R7, R12, R7, UR8 ;  /* 0x000000080c077e24 */ /* 0x020fe2000f8e0207 */
[C---:B------:R-:W-:Y:S01]  /*0680*/  ISETP.EQ.AND P1, PT, R4.reuse, RZ, P1 ;  /* 0x000000ff0400720c */ /* 0x040fe20000f22270 */
[----:B------:R-:W0:Y:S02]  /*0690*/  FENCE.VIEW.ASYNC.S ;  /* 0x00000000000073c6 */ /* 0x000e240000000000 */
[----:B0-----:R0:W1:Y:S01]  /*06a0*/  @!UP0 SYNCS.EXCH.64 URZ, [UR6+0x40], UR4 ;  /* 0x00004004063f85b2 */ /* 0x0010620008000100 */
[----:B------:R-:W-:Y:S02]  /*06b0*/  ISETP.NE.AND P2, PT, R4, RZ, PT ;  /* 0x000000ff0400720c */ /* 0x000fe40003f45270 */
[----:B------:R-:W-:Y:S02]  /*06c0*/  ISETP.EQ.OR P4, PT, R7, RZ, !P4 ;  /* 0x000000ff0700720c */ /* 0x000fe40006782670 */
[----:B------:R-:W-:-:S02]  /*06d0*/  SEL R2, RZ, 0x1, !P1 ;  /* 0x00000001ff027807 */ /* 0x000fc40004800000 */
[----:B------:R-:W-:Y:S02]  /*06e0*/  PLOP3.LUT P0, PT, P0, P4, PT, 0x80, 0x0 ;  /* 0x000000000000781c */ /* 0x000fe40000709070 */
[----:B------:R-:W-:Y:S01]  /*06f0*/  SEL R2, R2, 0x2, P5 ;  /* 0x0000000202027807 */ /* 0x000fe20002800000 */
[----:B------:R0:W2:Y:S01]  /*0700*/  @!UP1 SYNCS.EXCH.64 URZ, [UR6+0x48], UR4 ;  /* 0x00004804063f95b2 */ /* 0x0000a20008000100 */
[----:B------:R-:W-:Y:S01]  /*0710*/  NOP ;  /* 0x0000000000007918 */ /* 0x000fe20000000000 */
[----:B------:R-:W-:Y:S08]  /*0720*/  @!P3 BRA `(.L_x_3) ;  /* 0x000000000008b947 */ /* 0x000ff00003800000 */
[----:B-12---:R-:W-:Y:S01]  /*0730*/  UCGABAR_ARV ;  /* 0x00000000000079c7 */ /* 0x006fe20008000000 */
[----:B------:R-:W-:Y:S05]  /*0740*/  BRA `(.L_x_4) ;  /* 0x0000000000047947 */ /* 0x000fea0003800000 */
.L_x_3:
[----:B-12---:R-:W-:Y:S01]  /*0750*/  NOP ;  /* 0x0000000000007918 */ /* 0x006fe20000000000 */
.L_x_4:
[----:B------:R-:W1:Y:S01]  /*0760*/  LDC R4, c[0x0][0x65c] ;  /* 0x00019700ff047b82 */ /* 0x000e620000000800 */
[----:B------:R-:W-:Y:S01]  /*0770*/  IMAD.MOV.U32 R5, RZ, RZ, RZ ;  /* 0x000000ffff057224 */ /* 0x000fe200078e00ff */
[----:B-1----:R-:W-:Y:S01]  /*0780*/  ISETP.NE.AND P4, PT, R4, 0x1, PT ;  /* 0x000000010400780c */ /* 0x002fe20003f85270 */
[----:B------:R-:W-:-:S12]  /*0790*/  IMAD.U32 R4, RZ, RZ, UR8 ;  /* 0x00000008ff047e24 */ /* 0x000fd8000f8e00ff */
[----:B------:R-:W1:Y:S01]  /*07a0*/  @P4 LDC R13, c[0x0][0x10] ;  /* 0x00000400ff0d4b82 */ /* 0x000e620000000800 */
[----:B------:R-:W-:Y:S02]  /*07b0*/  @P4 IMAD.MOV.U32 R9, RZ, RZ, RZ ;  /* 0x000000ffff094224 */ /* 0x000fe400078e00ff */
[----:B------:R-:W-:-:S05]  /*07c0*/  @P4 IMAD.MOV.U32 R15, RZ, RZ, RZ ;  /* 0x000000ffff0f4224 */ /* 0x000fca00078e00ff */
[----:B------:R-:W2:Y:S01]  /*07d0*/  @!P4 LDC R11, c[0x0][0xc] ;  /* 0x00000300ff0bcb82 */ /* 0x000ea20000000800 */
[----:B-1----:R-:W-:-:S04]  /*07e0*/  @P4 IMAD.WIDE.U32 R12, R13, UR8, R8 ;  /* 0x000000080d0c4c25 */ /* 0x002fc8000f8e0008 */
[----:B--2---:R-:W-:-:S04]  /*07f0*/  @!P4 IMAD.WIDE.U32 R10, R8, R11, R4 ;  /* 0x0000000b080ac225 */ /* 0x004fc800078e0004 */
[----:B------:R-:W-:Y:S02]  /*0800*/  @P4 IMAD.MOV.U32 R4, RZ, RZ, R12 ;  /* 0x000000ffff044224 */ /* 0x000fe400078e000c */
[----:B------:R-:W-:Y:S02]  /*0810*/  @P4 IMAD.IADD R5, R13, 0x1, R15 ;  /* 0x000000010d054824 */ /* 0x000fe400078e020f */
[----:B------:R-:W-:Y:S02]  /*0820*/  @!P4 IMAD.MOV.U32 R4, RZ, RZ, R10 ;  /* 0x000000ffff04c224 */ /* 0x000fe400078e000a */
[----:B------:R-:W-:Y:S01]  /*0830*/  @!P4 IMAD.MOV.U32 R5, RZ, RZ, R11 ;  /* 0x000000ffff05c224 */ /* 0x000fe200078e000b */
[----:B------:R-:W-:Y:S06]  /*0840*/  @!P3 BRA `(.L_x_5) ;  /* 0x00000000000cb947 */ /* 0x000fec0003800000 */
[----:B------:R-:W-:Y:S01]  /*0850*/  UCGABAR_WAIT ;  /* 0x0000000000007dc7 */ /* 0x000fe20008000000 */
[----:B------:R-:W-:Y:S01]  /*0860*/  CCTL.IVALL ;  /* 0x00000000ff00798f */ /* 0x000fe20002000000 */
[----:B------:R-:W-:Y:S05]  /*0870*/  BRA `(.L_x_6) ;  /* 0x0000000000047947 */ /* 0x000fea0003800000 */
.L_x_5:
[----:B------:R-:W-:Y:S06]  /*0880*/  BAR.SYNC.DEFER_BLOCKING 0x0 ;  /* 0x0000000000007b1d */ /* 0x000fec0000010000 */
.L_x_6:
[----:B------:R-:W-:Y:S05]  /*0890*/  @!P2 BRA `(.L_x_7) ;  /* 0x0000004c0044a947 */ /* 0x000fea0003800000 */
[----:B------:R-:W-:-:S13]  /*08a0*/  ISETP.GT.U32.AND P1, PT, R14, 0x1, PT ;  /* 0x000000010e00780c */ /* 0x000fda0003f24070 */
[----:B0-----:R-:W-:Y:S05]  /*08b0*/  @P1 EXIT ;  /* 0x000000000000194d */ /* 0x001fea0003800000 */
[----:B------:R-:W-:Y:S01]  /*08c0*/  ULDC.64 UR4, c[0x0][0x650] ;  /* 0x0001940000047ab9 */ /* 0x000fe20000000a00 */
[----:B------:R-:W-:Y:S01]  /*08d0*/  PRMT R10, RZ, 0x7610, R10 ;  /* 0x00007610ff0a7816 */ /* 0x000fe2000000000a */
[----:B------:R-:W-:Y:S01]  /*08e0*/  IMAD.MOV.U32 R11, RZ, RZ, -0x1 ;  /* 0xffffffffff0b7424 */ /* 0x000fe200078e00ff */
[----:B------:R-:W-:Y:S01]  /*08f0*/  ISETP.GE.U32.AND P1, PT, R4, UR4, PT ;  /* 0x0000000404007c0c */ /* 0x000fe2000bf26070 */
[----:B------:R-:W-:Y:S02]  /*0900*/  IMAD.MOV.U32 R12, RZ, RZ, -0x1 ;  /* 0xffffffffff0c7424 */ /* 0x000fe400078e00ff */
[----:B------:R-:W-:Y:S01]  /*0910*/  IMAD.MOV.U32 R71, RZ, RZ, -0x1 ;  /* 0xffffffffff477424 */ /* 0x000fe200078e00ff */
[----:B------:R-:W-:-:S13]  /*0920*/  ISETP.GE.U32.AND.EX P1, PT, R5, UR5, PT, P1 ;  /* 0x0000000505007c0c */ /* 0x000fda000bf26110 */
[----:B------:R-:W-:Y:S05]  /*0930*/  @P1 BRA `(.L_x_8) ;  /* 0x0000000400241947 */ /* 0x000fea0003800000 */
[----:B------:R-:W0:Y:S01]  /*0940*/  LDC.64 R22, c[0x0][0x628] ;  /* 0x00018a00ff167b82 */ /* 0x000e220000000a00 */
[----:B------:R-:W-:Y:S02]  /*0950*/  IMAD.MOV.U32 R10, RZ, RZ, R4 ;  /* 0x000000ffff0a7224 */ /* 0x000fe400078e0004 */
[----:B------:R-:W-:-:S05]  /*0960*/  IMAD.MOV.U32 R11, RZ, RZ, R5 ;  /* 0x000000ffff0b7224 */ /* 0x000fca00078e0005 */
[----:B------:R-:W1:Y:S08]  /*0970*/  LDC R16, c[0x0][0x630] ;  /* 0x00018c00ff107b82 */ /* 0x000e700000000800 */
[----:B------:R-:W2:Y:S01]  /*0980*/  LDC.64 R24, c[0x0][0x620] ;  /* 0x00018800ff187b82 */ /* 0x000ea20000000a00 */
[----:B0-----:R-:W-:-:S04]  /*0990*/  ISETP.NE.U32.AND P1, PT, R22, RZ, PT ;  /* 0x000000ff1600720c */ /* 0x001fc80003f25070 */
[----:B------:R-:W-:-:S13]  /*09a0*/  ISETP.NE.AND.EX P1, PT, R23, RZ, PT, P1 ;  /* 0x000000ff1700720c */ /* 0x000fda0003f25310 */
[----:B-12---:R-:W-:Y:S05]  /*09b0*/  @!P1 BRA `(.L_x_9) ;  /* 0x0000000000289947 */ /* 0x006fea0003800000 */
[----:B------:R-:W0:Y:S02]  /*09c0*/  LDC R3, c[0x0][0x634] ;  /* 0x00018d00ff037b82 */ /* 0x000e240000000800 */
[----:B0-----:R-:W-:-:S05]  /*09d0*/  IADD3 R3, P1, R4, R3, RZ ;  /* 0x0000000304037210 */ /* 0x001fca0007f3e0ff */
[----:B------:R-:W-:-:S04]  /*09e0*/  IMAD.X R19, RZ, RZ, R5, P1 ;  /* 0x000000ffff137224 */ /* 0x000fc800008e0605 */
[----:B------:R-:W-:-:S04]  /*09f0*/  IMAD.WIDE.U32 R10, R19, R22, RZ ;  /* 0x00000016130a7225 */ /* 0x000fc800078e00ff */
[----:B------:R-:W-:-:S04]  /*0a00*/  IMAD.WIDE.U32 R12, P1, R3, R23, R10 ;  /* 0x00000017030c7225 */ /* 0x000fc8000782000a */
[----:B------:R-:W-:-:S04]  /*0a10*/  IMAD.WIDE.U32 R10, R3, R22, RZ ;  /* 0x00000016030a7225 */ /* 0x000fc800078e00ff */
[----:B------:R-:W-:Y:S01]  /*0a20*/  IMAD.X R15, RZ, RZ, RZ, P1 ;  /* 0x000000ffff0f7224 */ /* 0x000fe200008e06ff */
[----:B------:R-:W-:Y:S01]  /*0a30*/  IADD3 RZ, P1, R11, R12, RZ ;  /* 0x0000000c0bff7210 */ /* 0x000fe20007f3e0ff */
[----:B------:R-:W-:-:S04]  /*0a40*/  IMAD.MOV.U32 R14, RZ, RZ, R13 ;  /* 0x000000ffff0e7224 */ /* 0x000fc800078e000d */
[----:B------:R-:W-:-:S08]  /*0a50*/  IMAD.WIDE.U32.X R10, R19, R23, R14, P1 ;  /* 0x00000017130a7225 */ /* 0x000fd000008e040e */
.L_x_9:
[----:B------:R-:W0:Y:S01]  /*0a60*/  LDC.64 R28, c[0x0][0x640] ;  /* 0x00019000ff1c7b82 */ /* 0x000e220000000a00 */
[--C-:B------:R-:W-:Y:S01]  /*0a70*/  SHF.R.U64 R71, R10, R16, R11.reuse ;  /* 0x000000100a477219 */ /* 0x100fe2000000120b */
[----:B------:R-:W-:Y:S01]  /*0a80*/  IMAD R20, R17, R20, R8 ;  /* 0x0000001411147224 */ /* 0x000fe200078e0208 */
[----:B------:R-:W-:Y:S01]  /*0a90*/  SHF.R.U32.HI R3, RZ, R16, R11 ;  /* 0x00000010ff037219 */ /* 0x000fe2000001160b */
[----:B------:R-:W-:Y:S01]  /*0aa0*/  IMAD.MOV.U32 R17, RZ, RZ, 0x1 ;  /* 0x00000001ff117424 */ /* 0x000fe200078e00ff */
[----:B------:R-:W-:-:S03]  /*0ab0*/  IADD3 R9, P1, RZ, -R71, RZ ;  /* 0x80000047ff097210 */ /* 0x000fc60007f3e0ff */
[----:B------:R-:W1:Y:S02]  /*0ac0*/  LDC R14, c[0x0][0x618] ;  /* 0x00018600ff0e7b82 */ /* 0x000e640000000800 */
[----:B------:R-:W-:Y:S02]  /*0ad0*/  IMAD.X R3, RZ, RZ, ~R3, P1 ;  /* 0x000000ffff037224 */ /* 0x000fe400008e0e03 */
[----:B------:R-:W-:-:S04]  /*0ae0*/  IMAD.WIDE.U32 R10, R9, R24, R4 ;  /* 0x00000018090a7225 */ /* 0x000fc800078e0004 */
[----:B------:R-:W2:Y:S01]  /*0af0*/  LDC R18, c[0x0][0x608] ;  /* 0x00018200ff127b82 */ /* 0x000ea20000000800 */
[----:B------:R-:W-:Y:S02]  /*0b00*/  IMAD R12, R3, R24, RZ ;  /* 0x00000018030c7224 */ /* 0x000fe400078e02ff */
[----:B------:R-:W-:Y:S02]  /*0b10*/  IMAD.MOV.U32 R3, RZ, RZ, -0x1 ;  /* 0xffffffffff037424 */ /* 0x000fe400078e00ff */
[----:B------:R-:W-:-:S03]  /*0b20*/  IMAD R9, R9, R25, R12 ;  /* 0x0000001909097224 */ /* 0x000fc600078e020c */
[----:B------:R-:W3:Y:S01]  /*0b30*/  LDC R26, c[0x0][0x658] ;  /* 0x00019600ff1a7b82 */ /* 0x000ee20000000800 */
[----:B------:R-:W-:Y:S01]  /*0b40*/  IMAD.IADD R9, R11, 0x1, R9 ;  /* 0x000000010b097824 */ /* 0x000fe200078e0209 */
[----:B0-----:R-:W-:-:S04]  /*0b50*/  ISETP.NE.U32.AND P1, PT, R28, RZ, PT ;  /* 0x000000ff1c00720c */ /* 0x001fc80003f25070 */
[----:B------:R-:W-:Y:S02]  /*0b60*/  ISETP.NE.AND.EX P1, PT, R29, RZ, PT, P1 ;  /* 0x000000ff1d00720c */ /* 0x000fe40003f25310 */
[----:B------:R-:W0:Y:S01]  /*0b70*/  LDC R22, c[0x0][0x600] ;  /* 0x00018000ff167b82 */ /* 0x000e220000000800 */
[-CC-:B-1----:R-:W-:Y:S02]  /*0b80*/  SHF.R.U64 R16, R10, R14.reuse, R9.reuse ;  /* 0x0000000e0a107219 */ /* 0x182fe40000001209 */
[----:B------:R-:W-:-:S05]  /*0b90*/  SHF.R.U32.HI R9, RZ, R14, R9 ;  /* 0x0000000eff097219 */ /* 0x000fca0000011609 */
[----:B------:R-:W1:Y:S01]  /*0ba0*/  LDC R19, c[0x0][0x648] ;  /* 0x00019200ff137b82 */ /* 0x000e620000000800 */
[-CC-:B--2---:R-:W-:Y:S02]  /*0bb0*/  SHF.R.U64 R25, R16, R18.reuse, R9.reuse ;  /* 0x0000001210197219 */ /* 0x184fe40000001209 */
[----:B------:R-:W-:-:S05]  /*0bc0*/  SHF.R.U32.HI R9, RZ, R18, R9 ;  /* 0x00000012ff097219 */ /* 0x000fca0000011609 */
[----:B------:R-:W2:Y:S01]  /*0bd0*/  LDC R21, c[0x0][0x638] ;  /* 0x00018e00ff157b82 */ /* 0x000ea20000000800 */
[-CC-:B---3--:R-:W-:Y:S02]  /*0be0*/  SHF.R.U64 R18, R25, R26.reuse, R9.reuse ;  /* 0x0000001a19127219 */ /* 0x188fe40000001209 */
[-C--:B------:R-:W-:Y:S02]  /*0bf0*/  SHF.L.U32 R3, R3, R26.reuse, RZ ;  /* 0x0000001a03037219 */ /* 0x080fe400000006ff */
[----:B------:R-:W-:Y:S01]  /*0c00*/  SHF.R.U32.HI R9, RZ, R26, R9 ;  /* 0x0000001aff097219 */ /* 0x000fe20000011609 */
[----:B------:R-:W-:Y:S01]  /*0c10*/  IMAD.MOV.U32 R8, RZ, RZ, R18 ;  /* 0x000000ffff087224 */ /* 0x000fe200078e0012 */
[----:B------:R-:W-:Y:S01]  /*0c20*/  LOP3.LUT R14, RZ, R3, RZ, 0x33, !PT ;  /* 0x00000003ff0e7212 */ /* 0x000fe200078e33ff */
[----:B------:R-:W3:Y:S01]  /*0c30*/  LDC R23, c[0x0][0x610] ;  /* 0x00018400ff177b82 */ /* 0x000ee20000000800 */
[----:B------:R-:W-:Y:S05]  /*0c40*/  @!P1 BRA `(.L_x_10) ;  /* 0x0000000000289947 */ /* 0x000fea0003800000 */
[----:B------:R-:W4:Y:S02]  /*0c50*/  LDC R3, c[0x0][0x64c] ;  /* 0x00019300ff037b82 */ /* 0x000f240000000800 */
[----:B----4-:R-:W-:-:S05]  /*0c60*/  IADD3 R3, P1, R18, R3, RZ ;  /* 0x0000000312037210 */ /* 0x010fca0007f3e0ff */
        /* <DEDUP_REMOVED lines=8> */
.L_x_10:
[----:B-1----:R-:W-:Y:S01]  /*0cf0*/  SHF.R.U64 R8, R8, R19, R9 ;  /* 0x0000001308087219 */ /* 0x002fe20000001209 */
[----:B0-----:R-:W-:Y:S01]  /*0d00*/  VIADD R9, R22, 0xffffffff ;  /* 0xffffffff16097836 */ /* 0x001fe20000000000 */
[----:B------:R-:W-:Y:S02]  /*0d10*/  SHF.L.U32 R3, R17, R26, RZ ;  /* 0x0000001a11037219 */ /* 0x000fe400000006ff */
[----:B------:R-:W-:Y:S01]  /*0d20*/  LOP3.LUT R14, R25, R14, RZ, 0xc0, !PT ;  /* 0x0000000e190e7212 */ /* 0x000fe200078ec0ff */
[----:B------:R-:W-:Y:S01]  /*0d30*/  IMAD.MOV R10, RZ, RZ, -R8 ;  /* 0x000000ffff0a7224 */ /* 0x000fe200078e0a08 */
[----:B------:R-:W-:-:S03]  /*0d40*/  SEL R7, R7, R20, !P4 ;  /* 0x0000001407077207 */ /* 0x000fc60006000000 */
[----:B------:R-:W-:Y:S01]  /*0d50*/  IMAD R14, R3, R8, R14 ;  /* 0x00000008030e7224 */ /* 0x000fe200078e020e */
[----:B------:R-:W-:Y:S01]  /*0d60*/  LOP3.LUT R8, R16, R9, RZ, 0xc0, !PT ;  /* 0x0000000910087212 */ /* 0x000fe200078ec0ff */
[----:B--2---:R-:W-:Y:S02]  /*0d70*/  IMAD R3, R10, R21, R18 ;  /* 0x000000150a037224 */ /* 0x004fe400078e0212 */
[----:B---3--:R-:W-:Y:S02]  /*0d80*/  IMAD R7, R14, R23, R7 ;  /* 0x000000170e077224 */ /* 0x008fe400078e0207 */
[----:B------:R-:W-:Y:S02]  /*0d90*/  IMAD R8, R3, R22, R8 ;  /* 0x0000001603087224 */ /* 0x000fe400078e0208 */
[----:B------:R-:W-:-:S03]  /*0da0*/  IMAD.MOV.U32 R10, RZ, RZ, 0x1 ;  /* 0x00000001ff0a7424 */ /* 0x000fc600078e00ff */
[----:B------:R-:W-:Y:S02]  /*0db0*/  SEL R12, R8, R7, !P4 ;  /* 0x00000007080c7207 */ /* 0x000fe40006000000 */
[----:B------:R-:W-:-:S07]  /*0dc0*/  SEL R11, R7, R8, !P4 ;  /* 0x00000008070b7207 */ /* 0x000fce0006000000 */
.L_x_8:
[----:B------:R-:W-:-:S08]  /*0dd0*/  NOP ;  /* 0x0000000000007918 */ /* 0x000fd00000000000 */
[----:B------:R-:W0:Y:S02]  /*0de0*/  USETMAXREG.TRY_ALLOC.CTAPOOL UP0, 0xe8 ;  /* 0x000000e8000079c8 */ /* 0x000e240008000600 */
[----:B0-----:R-:W-:-:S13]  /*0df0*/  PLOP3.LUT P1, PT, PT, PT, UP0, 0x80, 0x0 ;  /* 0x000000000000781c */ /* 0x001fda0003f2f008 */
[----:B------:R-:W-:Y:S05]  /*0e00*/  @!P1 BRA `(.L_x_8) ;  /* 0xfffffffc00f09947 */ /* 0x000fea000383ffff */
[----:B------:R-:W-:Y:S01]  /*0e10*/  ULDC.64 UR4, c[0x0][0x598] ;  /* 0x0001660000047ab9 */ /* 0x000fe20000000a00 */
[----:B------:R-:W-:Y:S01]  /*0e20*/  ULDC.64 UR16, c[0x0][0x208] ;  /* 0x0000820000107ab9 */ /* 0x000fe20000000a00 */
[----:B------:R-:W-:-:S04]  /*0e30*/  ISETP.NE.U32.AND P1, PT, RZ, UR4, PT ;  /* 0x00000004ff007c0c */ /* 0x000fc8000bf25070 */
[----:B------:R-:W-:-:S13]  /*0e40*/  ISETP.NE.AND.EX P1, PT, RZ, UR5, PT, P1 ;  /* 0x00000005ff007c0c */ /* 0x000fda000bf25310 */
[----:B------:R-:W-:Y:S05]  /*0e50*/  @!P1 BRA `(.L_x_11) ;  /* 0x00000000001c9947 */ /* 0x000fea0003800000 */
[----:B------:R-:W0:Y:S02]  /*0e60*/  LDC.64 R8, c[0x0][0x598] ;  /* 0x00016600ff087b82 */ /* 0x000e240000000a00 */
[----:B0-----:R-:W2:Y:S02]  /*0e70*/  LDG.E.64 R8, desc[UR16][R8.64] ;  /* 0x0000001008087981 */ /* 0x001ea4000c1e1b00 */
[----:B--2---:R-:W-:-:S04]  /*0e80*/  ISETP.NE.U32.AND P1, PT, R8, RZ, PT ;  /* 0x000000ff0800720c */ /* 0x004fc80003f25070 */
[----:B------:R-:W-:-:S13]  /*0e90*/  ISETP.NE.AND.EX P1, PT, R9, RZ, PT, P1 ;  /* 0x000000ff0900720c */ /* 0x000fda0003f25310 */
[----:B------:R-:W-:Y:S05]  /*0ea0*/  @!P1 BRA `(.L_x_11) ;  /* 0x0000000000089947 */ /* 0x000fea0003800000 */
[----:B------:R0:W5:Y:S01]  /*0eb0*/  LD.E R3, desc[UR16][R8.64] ;  /* 0x0000001008037980 */ /* 0x000162000c101900 */
[----:B------:R-:W-:Y:S05]  /*0ec0*/  BRA `(.L_x_12) ;  /* 0x0000000000207947 */ /* 0x000fea0003800000 */
.L_x_11:
[----:B------:R-:W-:Y:S02]  /*0ed0*/  ULDC.64 UR4, c[0x0][0x588] ;  /* 0x0001620000047ab9 */ /* 0x000fe40000000a00 */
[----:B------:R-:W-:-:S04]  /*0ee0*/  ISETP.NE.U32.AND P1, PT, RZ, UR4, PT ;  /* 0x00000004ff007c0c */ /* 0x000fc8000bf25070 */
[----:B------:R-:W-:-:S13]  /*0ef0*/  ISETP.NE.AND.EX P1, PT, RZ, UR5, PT, P1 ;  /* 0x00000005ff007c0c */ /* 0x000fda000bf25310 */
[----:B------:R-:W-:Y:S05]  /*0f00*/  @!P1 BRA `(.L_x_13) ;  /* 0x00000000000c9947 */ /* 0x000fea0003800000 */
[----:B------:R-:W0:Y:S02]  /*0f10*/  LDC.64 R8, c[0x0][0x588] ;  /* 0x00016200ff087b82 */ /* 0x000e240000000a00 */
[----:B0-----:R1:W5:Y:S01]  /*0f20*/  LDG.E R3, desc[UR16][R8.64] ;  /* 0x0000001008037981 */ /* 0x001362000c1e1900 */
[----:B------:R-:W-:Y:S05]  /*0f30*/  BRA `(.L_x_12) ;  /* 0x0000000000047947 */ /* 0x000fea0003800000 */
.L_x_13:
[----:B------:R-:W2:Y:S02]  /*0f40*/  LDC R3, c[0x0][0x580] ;  /* 0x00016000ff037b82 */ /* 0x000ea40000000800 */
.L_x_12:
[----:B------:R-:W-:Y:S02]  /*0f50*/  ULDC.64 UR4, c[0x0][0x5a0] ;  /* 0x0001680000047ab9 */ /* 0x000fe40000000a00 */
[----:B------:R-:W-:-:S04]  /*0f60*/  ISETP.NE.U32.AND P1, PT, RZ, UR4, PT ;  /* 0x00000004ff007c0c */ /* 0x000fc8000bf25070 */
[----:B------:R-:W-:-:S13]  /*0f70*/  ISETP.NE.AND.EX P1, PT, RZ, UR5, PT, P1 ;  /* 0x00000005ff007c0c */ /* 0x000fda000bf25310 */
[----:B------:R-:W-:Y:S05]  /*0f80*/  @!P1 BRA `(.L_x_14) ;  /* 0x00000000001c9947 */ /* 0x000fea0003800000 */
[----:B01----:R-:W0:Y:S02]  /*0f90*/  LDC.64 R8, c[0x0][0x5a0] ;  /* 0x00016800ff087b82 */ /* 0x003e240000000a00 */
[----:B0-----:R-:W3:Y:S02]  /*0fa0*/  LDG.E.64 R8, desc[UR16][R8.64] ;  /* 0x0000001008087981 */ /* 0x001ee4000c1e1b00 */
[----:B---3--:R-:W-:-:S04]  /*0fb0*/  ISETP.NE.U32.AND P1, PT, R8, RZ, PT ;  /* 0x000000ff0800720c */ /* 0x008fc80003f25070 */
[----:B------:R-:W-:-:S13]  /*0fc0*/  ISETP.NE.AND.EX P1, PT, R9, RZ, PT, P1 ;  /* 0x000000ff0900720c */ /* 0x000fda0003f25310 */
[----:B------:R-:W-:Y:S05]  /*0fd0*/  @!P1 BRA `(.L_x_14) ;  /* 0x0000000000089947 */ /* 0x000fea0003800000 */
[----:B------:R0:W5:Y:S01]  /*0fe0*/  LD.E R7, desc[UR16][R8.64] ;  /* 0x0000001008077980 */ /* 0x000162000c101900 */
[----:B------:R-:W-:Y:S05]  /*0ff0*/  BRA `(.L_x_15) ;  /* 0x0000000000207947 */ /* 0x000fea0003800000 */
.L_x_14:
[----:B------:R-:W-:Y:S02]  /*1000*/  ULDC.64 UR4, c[0x0][0x590] ;  /* 0x0001640000047ab9 */ /* 0x000fe40000000a00 */
[----:B------:R-:W-:-:S04]  /*1010*/  ISETP.NE.U32.AND P1, PT, RZ, UR4, PT ;  /* 0x00000004ff007c0c */ /* 0x000fc8000bf25070 */
[----:B------:R-:W-:-:S13]  /*1020*/  ISETP.NE.AND.EX P1, PT, RZ, UR5, PT, P1 ;  /* 0x00000005ff007c0c */ /* 0x000fda000bf25310 */
[----:B------:R-:W-:Y:S05]  /*1030*/  @!P1 BRA `(.L_x_16) ;  /* 0x00000000000c9947 */ /* 0x000fea0003800000 */
[----:B01----:R-:W0:Y:S02]  /*1040*/  LDC.64 R8, c[0x0][0x590] ;  /* 0x00016400ff087b82 */ /* 0x003e240000000a00 */
[----:B0-----:R1:W5:Y:S01]  /*1050*/  LDG.E R7, desc[UR16][R8.64] ;  /* 0x0000001008077981 */ /* 0x001362000c1e1900 */
[----:B------:R-:W-:Y:S05]  /*1060*/  BRA `(.L_x_15) ;  /* 0x0000000000047947 */ /* 0x000fea0003800000 */
.L_x_16:
[----:B------:R-:W3:Y:S02]  /*1070*/  LDC R7, c[0x0][0x584] ;  /* 0x00016100ff077b82 */ /* 0x000ee40000000800 */
.L_x_15:
[----:B------:R-:W-:-:S13]  /*1080*/  LOP3.LUT P1, RZ, R10, 0xff, RZ, 0xc0, !PT ;  /* 0x000000ff0aff7812 */ /* 0x000fda000782c0ff */
[----:B------:R-:W-:Y:S05]  /*1090*/  @!P1 EXIT ;  /* 0x000000000000994d */ /* 0x000fea0003800000 */
[----:B------:R-:W-:Y:S01]  /*10a0*/  ULDC UR4, c[0x0][0x28c] ;  /* 0x0000a30000047ab9 */ /* 0x000fe20000000800 */
[----:B------:R-:W-:Y:S01]  /*10b0*/  LOP3.LUT R81, R2, 0x1, RZ, 0xfc, !PT ;  /* 0x0000000102517812 */ /* 0x000fe200078efcff */
[----:B------:R-:W-:-:S04]  /*10c0*/  UIADD3 UR4, UR4, 0x7f, URZ ;  /* 0x0000007f04047890 */ /* 0x000fc8000fffe03f */
[----:B------:R-:W-:-:S04]  /*10d0*/  USHF.R.S32.HI UR5, URZ, 0x1f, UR4 ;  /* 0x0000001f3f057899 */ /* 0x000fc80008011404 */
[----:B------:R-:W-:-:S03]  /*10e0*/  ULEA.HI UR5, UR5, UR4, URZ, 0x7 ;  /* 0x0000000405057291 */ /* 0x000fc6000f8f383f */
[----:B------:R-:W-:Y:S01]  /*10f0*/  UMOV UR4, URZ ;  /* 0x0000003f00047c82 */ /* 0x000fe20008000000 */
[----:B------:R-:W-:-:S03]  /*1100*/  USHF.R.S32.HI UR9, URZ, 0x7, UR5 ;  /* 0x000000073f097899 */ /* 0x000fc60008011405 */
[----:B------:R-:W-:-:S09]  /*1110*/  UMOV UR5, URZ ;  /* 0x0000003f00057c82 */ /* 0x000fd20008000000 */
.L_x_107:
[----:B01----:R-:W-:Y:S01]  /*1120*/  LOP3.LUT R8, R0, 0x80, RZ, 0xc0, !PT ;  /* 0x0000008000087812 */ /* 0x003fe200078ec0ff */
[----:B------:R-:W0:Y:S01]  /*1130*/  S2UR UR13, SR_CgaCtaId ;  /* 0x00000000000d79c3 */ /* 0x000e220000008800 */
[----:B------:R-:W-:Y:S01]  /*1140*/  UMOV UR12, 0x400 ;  /* 0x00000400000c7882 */ /* 0x000fe20000000000 */
[----:B------:R-:W-:Y:S01]  /*1150*/  UMOV UR6, URZ ;  /* 0x0000003f00067c82 */ /* 0x000fe20008000000 */
[----:B------:R-:W-:Y:S01]  /*1160*/  SHF.R.U32.HI R8, RZ, 0x7, R8 ;  /* 0x00000007ff087819 */ /* 0x000fe20000011608 */
[----:B------:R-:W-:Y:S01]  /*1170*/  UMOV UR7, URZ ;  /* 0x0000003f00077c82 */ /* 0x000fe20008000000 */
[----:B------:R-:W-:Y:S01]  /*1180*/  UMOV UR18, UR5 ;  /* 0x0000000500127c82 */ /* 0x000fe20008000000 */
[----:B------:R-:W-:Y:S02]  /*1190*/  CS2R R14, SRZ ;  /* 0x00000000000e7805 */ /* 0x000fe4000001ff00 */
[----:B------:R-:W-:Y:S01]  /*11a0*/  CS2R R16, SRZ ;  /* 0x0000000000107805 */ /* 0x000fe2000001ff00 */
[----:B------:R-:W1:Y:S01]  /*11b0*/  LDC R9, c[0x0][0x28c] ;  /* 0x0000a300ff097b82 */ /* 0x000e620000000800 */
[----:B----4-:R-:W4:Y:S01]  /*11c0*/  SHFL.IDX PT, R8, R8, RZ, 0x1f ;  /* 0x00001fff08087589 */ /* 0x010f2200000e0000 */
[----:B------:R-:W-:-:S02]  /*11d0*/  CS2R R18, SRZ ;  /* 0x0000000000127805 */ /* 0x000fc4000001ff00 */
[----:B------:R-:W-:Y:S02]  /*11e0*/  CS2R R20, SRZ ;  /* 0x0000000000147805 */ /* 0x000fe4000001ff00 */
[----:B------:R-:W-:Y:S02]  /*11f0*/  CS2R R56, SRZ ;  /* 0x0000000000387805 */ /* 0x000fe4000001ff00 */
[----:B------:R-:W-:Y:S02]  /*1200*/  CS2R R58, SRZ ;  /* 0x00000000003a7805 */ /* 0x000fe4000001ff00 */
[----:B------:R-:W-:Y:S02]  /*1210*/  CS2R R60, SRZ ;  /* 0x00000000003c7805 */ /* 0x000fe4000001ff00 */
[----:B------:R-:W-:Y:S02]  /*1220*/  CS2R R62, SRZ ;  /* 0x00000000003e7805 */ /* 0x000fe4000001ff00 */
[----:B------:R-:W-:-:S02]  /*1230*/  CS2R R64, SRZ ;  /* 0x0000000000407805 */ /* 0x000fc4000001ff00 */
[----:B------:R-:W-:Y:S02]  /*1240*/  CS2R R66, SRZ ;  /* 0x0000000000427805 */ /* 0x000fe4000001ff00 */
[----:B------:R-:W-:Y:S01]  /*1250*/  CS2R R68, SRZ ;  /* 0x0000000000447805 */ /* 0x000fe2000001ff00 */
[----:B------:R-:W-:Y:S01]  /*1260*/  IMAD.MOV.U32 R70, RZ, RZ, RZ ;  /* 0x000000ffff467224 */ /* 0x000fe200078e00ff */
[----:B------:R-:W-:Y:S02]  /*1270*/  CS2R R72, SRZ ;  /* 0x0000000000487805 */ /* 0x000fe4000001ff00 */
[----:B------:R-:W-:Y:S02]  /*1280*/  CS2R R74, SRZ ;  /* 0x00000000004a7805 */ /* 0x000fe4000001ff00 */
[----:B------:R-:W-:Y:S02]  /*1290*/  CS2R R76, SRZ ;  /* 0x00000000004c7805 */ /* 0x000fe4000001ff00 */
[----:B------:R-:W-:Y:S01]  /*12a0*/  CS2R R78, SRZ ;  /* 0x00000000004e7805 */ /* 0x000fe2000001ff00 */
[----:B------:R-:W-:Y:S01]  /*12b0*/  IMAD.MOV.U32 R80, RZ, RZ, RZ ;  /* 0x000000ffff507224 */ /* 0x000fe200078e00ff */
[----:B------:R-:W-:Y:S01]  /*12c0*/  CS2R R24, SRZ ;  /* 0x0000000000187805 */ /* 0x000fe2000001ff00 */
[----:B--2---:R-:W-:Y:S01]  /*12d0*/  IMAD.U32 R22, RZ, RZ, UR4 ;  /* 0x00000004ff167e24 */ /* 0x004fe2000f8e00ff */
[----:B------:R-:W-:-:S02]  /*12e0*/  CS2R R26, SRZ ;  /* 0x00000000001a7805 */ /* 0x000fc4000001ff00 */
[----:B------:R-:W-:Y:S02]  /*12f0*/  CS2R R28, SRZ ;  /* 0x00000000001c7805 */ /* 0x000fe4000001ff00 */
[----:B------:R-:W-:Y:S02]  /*1300*/  CS2R R30, SRZ ;  /* 0x00000000001e7805 */ /* 0x000fe4000001ff00 */
[----:B------:R-:W-:Y:S02]  /*1310*/  CS2R R32, SRZ ;  /* 0x0000000000207805 */ /* 0x000fe4000001ff00 */
[----:B------:R-:W-:Y:S02]  /*1320*/  CS2R R34, SRZ ;  /* 0x0000000000227805 */ /* 0x000fe4000001ff00 */
[----:B-1----:R-:W-:Y:S02]  /*1330*/  ISETP.GE.AND P1, PT, R9, 0x1, PT ;  /* 0x000000010900780c */ /* 0x002fe40003f26270 */
[----:B------:R-:W-:-:S02]  /*1340*/  CS2R R36, SRZ ;  /* 0x0000000000247805 */ /* 0x000fc4000001ff00 */
[----:B----4-:R-:W-:Y:S02]  /*1350*/  R2UR UR8, R8 ;  /* 0x00000000080872ca */ /* 0x010fe400000e0000 */
[----:B------:R-:W-:Y:S02]  /*1360*/  CS2R R38, SRZ ;  /* 0x0000000000267805 */ /* 0x000fe4000001ff00 */
[----:B------:R-:W-:Y:S02]  /*1370*/  CS2R R40, SRZ ;  /* 0x0000000000287805 */ /* 0x000fe4000001ff00 */
[----:B------:R-:W-:Y:S02]  /*1380*/  CS2R R42, SRZ ;  /* 0x00000000002a7805 */ /* 0x000fe4000001ff00 */
[----:B------:R-:W-:Y:S02]  /*1390*/  CS2R R44, SRZ ;  /* 0x00000000002c7805 */ /* 0x000fe4000001ff00 */
[----:B------:R-:W-:-:S02]  /*13a0*/  CS2R R46, SRZ ;  /* 0x00000000002e7805 */ /* 0x000fc4000001ff00 */
[----:B------:R-:W-:Y:S02]  /*13b0*/  CS2R R48, SRZ ;  /* 0x0000000000307805 */ /* 0x000fe4000001ff00 */
[----:B------:R-:W-:Y:S02]  /*13c0*/  CS2R R50, SRZ ;  /* 0x0000000000327805 */ /* 0x000fe4000001ff00 */
[----:B------:R-:W-:Y:S02]  /*13d0*/  CS2R R52, SRZ ;  /* 0x0000000000347805 */ /* 0x000fe4000001ff00 */
[----:B------:R-:W-:Y:S01]  /*13e0*/  CS2R R54, SRZ ;  /* 0x0000000000367805 */ /* 0x000fe2000001ff00 */
[----:B------:R-:W-:-:S04]  /*13f0*/  ULEA.HI UR10, UR8, UR8, URZ, 0x1 ;  /* 0x00000008080a7291 */ /* 0x000fc8000f8f083f */
[----:B------:R-:W-:Y:S02]  /*1400*/  ULOP3.LUT UR11, UR10, 0x7fffe, URZ, 0xc0, !UPT ;  /* 0x0007fffe0a0b7892 */ /* 0x000fe4000f8ec03f */
[----:B0-----:R-:W-:Y:S02]  /*1410*/  ULEA UR10, UR13, UR12, 0x18 ;  /* 0x0000000c0d0a7291 */ /* 0x001fe4000f8ec03f */
[----:B------:R-:W-:-:S03]  /*1420*/  UIADD3 UR11, UR8, -UR11, URZ ;  /* 0x8000000b080b7290 */ /* 0x000fc6000fffe03f */
[----:B------:R-:W-:Y:S01]  /*1430*/  UMOV UR8, URZ ;  /* 0x0000003f00087c82 */ /* 0x000fe20008000000 */
[----:B------:R-:W-:-:S04]  /*1440*/  ULEA UR11, UR11, UR10, 0xd ;  /* 0x0000000a0b0b7291 */ /* 0x000fc8000f8e683f */
[----:B------:R-:W-:-:S04]  /*1450*/  UIADD3 UR11, UR11, 0x100, URZ ;  /* 0x000001000b0b7890 */ /* 0x000fc8000fffe03f */
[----:B------:R-:W-:-:S04]  /*1460*/  USHF.R.U32.HI UR11, URZ, 0x4, UR11 ;  /* 0x000000043f0b7899 */ /* 0x000fc8000801160b */
[----:B------:R-:W-:Y:S01]  /*1470*/  ULOP3.LUT UR11, UR11, 0x3fff, URZ, 0xc0, !UPT ;  /* 0x00003fff0b0b7892 */ /* 0x000fe2000f8ec03f */
[----:B------:R-:W-:Y:S11]  /*1480*/  @!P1 BRA `(.L_x_17) ;  /* 0x0000000400a09947 */ /* 0x000ff60003800000 */
[----:B------:R-:W-:-:S13]  /*1490*/  ISETP.NE.AND P2, PT, R81, 0x3, PT ;  /* 0x000000035100780c */ /* 0x000fda0003f45270 */
[----:B------:R-:W-:Y:S05]  /*14a0*/  @!P2 BRA `(.L_x_18) ;  /* 0x000000000004a947 */ /* 0x000fea0003800000 */
[----:B------:R-:W-:Y:S01]  /*14b0*/  BPT.TRAP 0x1 ;  /* 0x000000040000795c */ /* 0x000fe20000300000 */
.L_x_18:
[----:B------:R-:W-:Y:S01]  /*14c0*/  ULEA UR6, UR5, UR10, 0x3 ;  /* 0x0000000a05067291 */ /* 0x000fe2000f8e183f */
[----:B------:R-:W-:-:S05]  /*14d0*/  IMAD.U32 R8, RZ, RZ, UR4 ;  /* 0x00000004ff087e24 */ /* 0x000fca000f8e00ff */
[----:B------:R-:W-:-:S04]  /*14e0*/  SHF.L.U32 R8, R8, 0x1f, RZ ;  /* 0x0000001f08087819 */ /* 0x000fc800000006ff */
[----:B------:R0:W1:Y:S01]  /*14f0*/  SYNCS.PHASECHK.TRANS64.TRYWAIT P1, [UR6], R8 ;  /* 0x00000008ff0075a7 */ /* 0x0000620008020146 */
[----:B------:R-:W-:Y:S05]  /*1500*/  @!P2 BRA `(.L_x_19) ;  /* 0x000000000004a947 */ /* 0x000fea0003800000 */
[----:B------:R-:W-:Y:S01]  /*1510*/  BPT.TRAP 0x1 ;  /* 0x000000040000795c */ /* 0x000fe20000300000 */
.L_x_19:
[----:B-1----:R-:W-:Y:S05]  /*1520*/  @P1 BRA `(.L_x_20) ;  /* 0x0000000000081947 */ /* 0x002fea0003800000 */
[----:B------:R-:W1:Y:S02]  /*1530*/  SYNCS.PHASECHK.TRANS64.TRYWAIT P1, [UR6], R8 ;  /* 0x00000008ff0075a7 */ /* 0x000e640008020146 */
[----:B-1----:R-:W-:Y:S05]  /*1540*/  @!P1 BRA `(.L_x_21) ;  /* 0x0000005400509947 */ /* 0x002fea0003800000 */
.L_x_20:
[----:B------:R-:W-:Y:S01]  /*1550*/  UIADD3 UR6, UR10, 0xc100, URZ ;  /* 0x0000c1000a067890 */ /* 0x000fe2000fffe03f */
[----:B------:R-:W-:Y:S01]  /*1560*/  WARPGROUP.ARRIVE ;  /* 0x00000000000079c5 */ /* 0x000fe20000000000 */
[----:B------:R-:W-:Y:S01]  /*1570*/  ULOP3.LUT UR8, UR11, 0x10000, URZ, 0xfc, !UPT ;  /* 0x000100000b087892 */ /* 0x000fe2000f8efc3f */
[----:B------:R-:W-:Y:S01]  /*1580*/  CS2R R14, SRZ ;  /* 0x00000000000e7805 */ /* 0x000fe2000001ff00 */
[----:B------:R-:W-:Y:S01]  /*1590*/  USHF.R.U32.HI UR6, URZ, 0x4, UR6 ;  /* 0x000000043f067899 */ /* 0x000fe20008011606 */
[----:B------:R-:W-:Y:S01]  /*15a0*/  CS2R R16, SRZ ;  /* 0x0000000000107805 */ /* 0x000fe2000001ff00 */
[----:B------:R-:W-:Y:S01]  /*15b0*/  UMOV UR13, 0x40000040 ;  /* 0x40000040000d7882 */ /* 0x000fe20000000000 */
[----:B------:R-:W-:Y:S01]  /*15c0*/  UMOV UR15, 0x40000040 ;  /* 0x40000040000f7882 */ /* 0x000fe20000000000 */
[----:B------:R-:W-:Y:S01]  /*15d0*/  ULOP3.LUT UR6, UR6, 0x3fff, URZ, 0xc0, !UPT ;  /* 0x00003fff06067892 */ /* 0x000fe2000f8ec03f */
[----:B------:R-:W-:Y:S02]  /*15e0*/  CS2R R18, SRZ ;  /* 0x0000000000127805 */ /* 0x000fe4000001ff00 */
[----:B------:R-:W-:-:S02]  /*15f0*/  CS2R R20, SRZ ;  /* 0x0000000000147805 */ /* 0x000fc4000001ff00 */
[----:B------:R-:W-:Y:S01]  /*1600*/  CS2R R56, SRZ ;  /* 0x0000000000387805 */ /* 0x000fe2000001ff00 */
[----:B------:R-:W-:Y:S01]  /*1610*/  ULOP3.LUT UR7, UR6, 0x10000, URZ, 0xfc, !UPT ;  /* 0x0001000006077892 */ /* 0x000fe2000f8efc3f */
[----:B------:R-:W-:Y:S01]  /*1620*/  CS2R R58, SRZ ;  /* 0x00000000003a7805 */ /* 0x000fe2000001ff00 */
[----:B------:R-:W-:Y:S01]  /*1630*/  ULEA UR6, UR5, UR8, 0xa ;  /* 0x0000000805067291 */ /* 0x000fe2000f8e503f */
[----:B------:R-:W-:Y:S01]  /*1640*/  CS2R R60, SRZ ;  /* 0x00000000003c7805 */ /* 0x000fe2000001ff00 */
[----:B------:R-:W-:Y:S01]  /*1650*/  ULEA UR7, UR5, UR7, 0x9 ;  /* 0x0000000705077291 */ /* 0x000fe2000f8e483f */
[----:B------:R-:W-:Y:S02]  /*1660*/  CS2R R62, SRZ ;  /* 0x00000000003e7805 */ /* 0x000fe4000001ff00 */
[----:B------:R-:W-:Y:S02]  /*1670*/  CS2R R64, SRZ ;  /* 0x0000000000407805 */ /* 0x000fe4000001ff00 */
[----:B------:R-:W-:-:S02]  /*1680*/  CS2R R66, SRZ ;  /* 0x0000000000427805 */ /* 0x000fc4000001ff00 */
[----:B------:R-:W-:Y:S01]  /*1690*/  CS2R R68, SRZ ;  /* 0x0000000000447805 */ /* 0x000fe2000001ff00 */
[----:B------:R-:W-:Y:S01]  /*16a0*/  UMOV UR12, UR6 ;  /* 0x00000006000c7c82 */ /* 0x000fe20008000000 */
[----:B------:R-:W-:Y:S01]  /*16b0*/  IMAD.MOV.U32 R70, RZ, RZ, RZ ;  /* 0x000000ffff467224 */ /* 0x000fe200078e00ff */
[----:B------:R-:W-:Y:S01]  /*16c0*/  UMOV UR14, UR7 ;  /* 0x00000007000e7c82 */ /* 0x000fe20008000000 */
[----:B------:R-:W-:Y:S01]  /*16d0*/  CS2R R72, SRZ ;  /* 0x0000000000487805 */ /* 0x000fe2000001ff00 */
[----:B------:R-:W-:Y:S01]  /*16e0*/  QGMMA.64x64x32.F32.E4M3.E4M3 R24, gdesc[UR12], RZ, !UPT ;  /* 0x00e000000c1879f3 */ /* 0x000fe2000c7008ff */
[----:B------:R-:W-:Y:S01]  /*16f0*/  UIADD3 UR12, UR6, 0x2, URZ ;  /* 0x00000002060c7890 */ /* 0x000fe2000fffe03f */
[----:B------:R-:W-:Y:S01]  /*1700*/  CS2R R74, SRZ ;  /* 0x00000000004a7805 */ /* 0x000fe2000001ff00 */
[----:B------:R-:W-:Y:S01]  /*1710*/  UIADD3 UR14, UR7, 0x2, URZ ;  /* 0x00000002070e7890 */ /* 0x000fe2000fffe03f */
[----:B------:R-:W-:Y:S01]  /*1720*/  CS2R R76, SRZ ;  /* 0x00000000004c7805 */ /* 0x000fe2000001ff00 */
[----:B------:R-:W-:Y:S01]  /*1730*/  UMOV UR13, 0x40000040 ;  /* 0x40000040000d7882 */ /* 0x000fe20000000000 */
[----:B------:R-:W-:Y:S01]  /*1740*/  UMOV UR15, 0x40000040 ;  /* 0x40000040000f7882 */ /* 0x000fe20000000000 */
[----:B------:R-:W-:Y:S01]  /*1750*/  CS2R R78, SRZ ;  /* 0x00000000004e7805 */ /* 0x000fe2000001ff00 */
[----:B------:R-:W-:-:S04]  /*1760*/  IMAD.MOV.U32 R80, RZ, RZ, RZ ;  /* 0x000000ffff507224 */ /* 0x000fc800078e00ff */
[----:B------:R-:W-:Y:S01]  /*1770*/  QGMMA.64x64x32.F32.E4M3.E4M3 R24, gdesc[UR12], R24 ;  /* 0x00e000000c1879f3 */ /* 0x000fe20008700818 */
[----:B------:R-:W-:Y:S02]  /*1780*/  UIADD3 UR12, UR6, 0x4, URZ ;  /* 0x00000004060c7890 */ /* 0x000fe4000fffe03f */
[----:B------:R-:W-:Y:S01]  /*1790*/  UIADD3 UR14, UR7, 0x4, URZ ;  /* 0x00000004070e7890 */ /* 0x000fe2000fffe03f */
[----:B------:R-:W-:Y:S01]  /*17a0*/  UMOV UR13, 0x40000040 ;  /* 0x40000040000d7882 */ /* 0x000fe20000000000 */
[----:B------:R-:W-:-:S07]  /*17b0*/  UMOV UR15, 0x40000040 ;  /* 0x40000040000f7882 */ /* 0x000fce0000000000 */
[----:B------:R-:W-:Y:S01]  /*17c0*/  QGMMA.64x64x32.F32.E4M3.E4M3 R24, gdesc[UR12], R24 ;  /* 0x00e000000c1879f3 */ /* 0x000fe20008700818 */
[----:B------:R-:W-:Y:S02]  /*17d0*/  UIADD3 UR14, UR7, 0x6, URZ ;  /* 0x00000006070e7890 */ /* 0x000fe4000fffe03f */
[----:B------:R-:W-:Y:S01]  /*17e0*/  UIADD3 UR12, UR6, 0x6, URZ ;  /* 0x00000006060c7890 */ /* 0x000fe2000fffe03f */
[----:B------:R-:W-:Y:S01]  /*17f0*/  ULDC UR7, c[0x0][0x50c] ;  /* 0x0001430000077ab9 */ /* 0x000fe20000000800 */
[----:B------:R-:W-:Y:S01]  /*1800*/  UMOV UR13, 0x40000040 ;  /* 0x40000040000d7882 */ /* 0x000fe20000000000 */
[----:B------:R-:W-:Y:S01]  /*1810*/  UISETP.NE.AND UP0, UPT, UR7, 0x4, UPT ;  /* 0x000000040700788c */ /* 0x000fe2000bf05270 */
[----:B------:R-:W-:Y:S01]  /*1820*/  UMOV UR15, 0x40000040 ;  /* 0x40000040000f7882 */ /* 0x000fe20000000000 */
[----:B------:R-:W-:Y:S02]  /*1830*/  UMOV UR6, 0x4 ;  /* 0x0000000400067882 */ /* 0x000fe40000000000 */
[----:B------:R-:W-:-:S06]  /*1840*/  USEL UR7, URZ, 0x1, UP0 ;  /* 0x000000013f077887 */ /* 0x000fcc0008000000 */
[----:B------:R-:W-:Y:S01]  /*1850*/  ISETP.NE.AND P1, PT, RZ, UR7, PT ;  /* 0x00000007ff007c0c */ /* 0x000fe2000bf25270 */
[----:B------:R-:W-:-:S12]  /*1860*/  QGMMA.64x64x32.F32.E4M3.E4M3 R24, gdesc[UR12], R24, gsb0 ;  /* 0x00e000000c1879f3 */ /* 0x000fd80008000818 */
[----:B------:R-:W-:Y:S05]  /*1870*/  @!P1 BRA `(.L_x_22) ;  /* 0x0000000000889947 */ /* 0x000fea0003800000 */
[----:B------:R-:W-:Y:S02]  /*1880*/  WARPGROUP.DEPBAR.LE gsb0, 0x0 ;  /* 0x00008000000079c5 */ /* 0x000fe40000010000 */
[----:B------:R-:W-:-:S01]  /*1890*/  FADD R79, RZ, R24 ;  /* 0x00000018ff4f7221 */ /* 0x000fc20000000000 */
[----:B------:R-:W-:Y:S01]  /*18a0*/  FADD R80, RZ, R25 ;  /* 0x00000019ff507221 */ /* 0x000fe20000000000 */
        /* <DEDUP_REMOVED lines=30> */
[----:B------:R-:W-:-:S06]  /*1a90*/  UMOV UR6, URZ ;  /* 0x0000003f00067c82 */ /* 0x000fcc0008000000 */
.L_x_22:
[----:B------:R-:W-:-:S04]  /*1aa0*/  UIADD3 UR18, UR5, 0x1, URZ ;  /* 0x0000000105127890 */ /* 0x000fc8000fffe03f */
[----:B------:R-:W-:-:S04]  /*1ab0*/  UISETP.NE.AND UP0, UPT, UR18, 0x3, UPT ;  /* 0x000000031200788c */ /* 0x000fc8000bf05270 */
[----:B------:R-:W-:Y:S02]  /*1ac0*/  USEL UR8, URZ, 0x1, UP0 ;  /* 0x000000013f087887 */ /* 0x000fe40008000000 */
[----:B------:R-:W-:Y:S02]  /*1ad0*/  USEL UR18, UR18, URZ, UP0 ;  /* 0x0000003f12127287 */ /* 0x000fe40008000000 */
[----:B------:R-:W-:-:S06]  /*1ae0*/  ULOP3.LUT UR8, UR4, UR8, URZ, 0x3c, !UPT ;  /* 0x0000000804087292 */ /* 0x000fcc000f8e3c3f */
[----:B------:R-:W-:Y:S01]  /*1af0*/  IMAD.U32 R22, RZ, RZ, UR8 ;  /* 0x00000008ff167e24 */ /* 0x000fe2000f8e00ff */
[----:B------:R-:W-:-:S06]  /*1b00*/  UMOV UR8, 0x1 ;  /* 0x0000000100087882 */ /* 0x000fcc0000000000 */
.L_x_17:
[----:B------:R-:W-:-:S04]  /*1b10*/  UISETP.LT.AND UP0, UPT, UR9, 0x1, UPT ;  /* 0x000000010900788c */ /* 0x000fc8000bf01270 */
[----:B------:R-:W-:-:S04]  /*1b20*/  USEL UR12, UR9, 0x1, UP0 ;  /* 0x00000001090c7887 */ /* 0x000fc80008000000 */
[----:B------:R-:W-:-:S04]  /*1b30*/  UIADD3 UR12, UR9, -UR12, URZ ;  /* 0x8000000c090c7290 */ /* 0x000fc8000fffe03f */
[----:B------:R-:W-:-:S06]  /*1b40*/  UISETP.GE.AND UP0, UPT, UR12, 0x1, UPT ;  /* 0x000000010c00788c */ /* 0x000fcc000bf06270 */
[----:B------:R-:W-:-:S13]  /*1b50*/  PLOP3.LUT P1, PT, PT, PT, UP0, 0x80, 0x0 ;  /* 0x000000000000781c */ /* 0x000fda0003f2f008 */
[----:B------:R-:W-:Y:S05]  /*1b60*/  @!P1 BRA `(.L_x_23) ;  /* 0x0000000400b49947 */ /* 0x000fea0003800000 */
[----:B01----:R-:W-:Y:S01]  /*1b70*/  IMAD.U32 R8, RZ, RZ, UR12 ;  /* 0x0000000cff087e24 */ /* 0x003fe2000f8e00ff */
[----:B------:R-:W-:Y:S01]  /*1b80*/  ULDC UR19, c[0x0][0x50c] ;  /* 0x0001430000137ab9 */ /* 0x000fe20000000800 */
[----:B------:R-:W-:-:S07]  /*1b90*/  IMAD.U32 R9, RZ, RZ, UR5 ;  /* 0x00000005ff097e24 */ /* 0x000fce000f8e00ff */
.L_x_31:
[----:B------:R-:W-:-:S13]  /*1ba0*/  ISETP.NE.AND P2, PT, R81, 0x3, PT ;  /* 0x000000035100780c */ /* 0x000fda0003f45270 */
[----:B0-----:R-:W-:Y:S05]  /*1bb0*/  @!P2 BRA `(.L_x_24) ;  /* 0x000000000004a947 */ /* 0x001fea0003800000 */
[----:B------:R-:W-:Y:S01]  /*1bc0*/  BPT.TRAP 0x1 ;  /* 0x000000040000795c */ /* 0x000fe20000300000 */
.L_x_24:
[----:B------:R-:W0:Y:S01]  /*1bd0*/  S2UR UR12, SR_CgaCtaId ;  /* 0x00000000000c79c3 */ /* 0x000e220000008800 */
[----:B------:R-:W-:Y:S01]  /*1be0*/  UMOV UR10, 0x400 ;  /* 0x00000400000a7882 */ /* 0x000fe20000000000 */
[----:B------:R-:W-:Y:S01]  /*1bf0*/  SHF.L.U32 R10, R22, 0x1f, RZ ;  /* 0x0000001f160a7819 */ /* 0x000fe200000006ff */
[----:B0-----:R-:W-:-:S04]  /*1c00*/  ULEA UR10, UR12, UR10, 0x18 ;  /* 0x0000000a0c0a7291 */ /* 0x001fc8000f8ec03f */
[----:B------:R-:W-:-:S09]  /*1c10*/  ULEA UR12, UR18, UR10, 0x3 ;  /* 0x0000000a120c7291 */ /* 0x000fd2000f8e183f */
[----:B------:R0:W1:Y:S01]  /*1c20*/  SYNCS.PHASECHK.TRANS64.TRYWAIT P1, [UR12], R10 ;  /* 0x0000000aff0075a7 */ /* 0x000062000802014c */
[----:B------:R-:W-:Y:S05]  /*1c30*/  @!P2 BRA `(.L_x_25) ;  /* 0x000000000004a947 */ /* 0x000fea0003800000 */
[----:B------:R-:W-:Y:S01]  /*1c40*/  BPT.TRAP 0x1 ;  /* 0x000000040000795c */ /* 0x000fe20000300000 */
.L_x_25:
[----:B-1----:R-:W-:Y:S05]  /*1c50*/  @P1 BRA `(.L_x_26) ;  /* 0x0000000000081947 */ /* 0x002fea0003800000 */
[----:B------:R-:W1:Y:S02]  /*1c60*/  SYNCS.PHASECHK.TRANS64.TRYWAIT P1, [UR12], R10 ;  /* 0x0000000aff0075a7 */ /* 0x000e64000802014c */
[----:B-1----:R-:W-:Y:S05]  /*1c70*/  @!P1 BRA `(.L_x_27) ;  /* 0x0000004c009c9947 */ /* 0x002fea0003800000 */
.L_x_26:
[----:B------:R-:W-:Y:S01]  /*1c80*/  UIADD3 UR12, UR10, 0xc100, URZ ;  /* 0x0000c1000a0c7890 */ /* 0x000fe2000fffe03f */
[----:B------:R-:W-:Y:S01]  /*1c90*/  WARPGROUP.ARRIVE ;  /* 0x00000000000079c5 */ /* 0x000fe20000000000 */
[----:B------:R-:W-:Y:S02]  /*1ca0*/  UISETP.NE.AND UP0, UPT, UR7, URZ, UPT ;  /* 0x0000003f0700728c */ /* 0x000fe4000bf05270 */
[----:B------:R-:W-:Y:S02]  /*1cb0*/  USHF.R.U32.HI UR12, URZ, 0x4, UR12 ;  /* 0x000000043f0c7899 */ /* 0x000fe4000801160c */
[----:B------:R-:W-:Y:S02]  /*1cc0*/  USEL UR8, UR8, URZ, !UP0 ;  /* 0x0000003f08087287 */ /* 0x000fe4000c000000 */
[----:B------:R-:W-:Y:S02]  /*1cd0*/  ULOP3.LUT UR12, UR12, 0x3fff, URZ, 0xc0, !UPT ;  /* 0x00003fff0c0c7892 */ /* 0x000fe4000f8ec03f */
[----:B------:R-:W-:-:S02]  /*1ce0*/  UISETP.NE.U32.AND UP0, UPT, UR8, URZ, UPT ;  /* 0x0000003f0800728c */ /* 0x000fc4000bf05070 */
[----:B------:R-:W-:Y:S02]  /*1cf0*/  ULOP3.LUT UR7, UR11, 0x10000, URZ, 0xfc, !UPT ;  /* 0x000100000b077892 */ /* 0x000fe4000f8efc3f */
[----:B------:R-:W-:Y:S02]  /*1d00*/  ULOP3.LUT UR8, UR12, 0x10000, URZ, 0xfc, !UPT ;  /* 0x000100000c087892 */ /* 0x000fe4000f8efc3f */
[----:B------:R-:W-:Y:S02]  /*1d10*/  ULEA UR7, UR18, UR7, 0xa ;  /* 0x0000000712077291 */ /* 0x000fe4000f8e503f */
[----:B------:R-:W-:Y:S01]  /*1d20*/  ULEA UR8, UR18, UR8, 0x9 ;  /* 0x0000000812087291 */ /* 0x000fe2000f8e483f */
[----:B------:R-:W-:Y:S01]  /*1d30*/  UMOV UR13, 0x40000040 ;  /* 0x40000040000d7882 */ /* 0x000fe20000000000 */
[----:B------:R-:W-:Y:S01]  /*1d40*/  UMOV UR15, 0x40000040 ;  /* 0x40000040000f7882 */ /* 0x000fe20000000000 */
[----:B------:R-:W-:Y:S02]  /*1d50*/  UIADD3 UR6, UR6, 0x4, URZ ;  /* 0x0000000406067890 */ /* 0x000fe4000fffe03f */
[----:B------:R-:W-:-:S02]  /*1d60*/  UMOV UR12, UR7 ;  /* 0x00000007000c7c82 */ /* 0x000fc40008000000 */
[----:B------:R-:W-:Y:S02]  /*1d70*/  UMOV UR14, UR8 ;  /* 0x00000008000e7c82 */ /* 0x000fe40008000000 */
[----:B------:R-:W-:Y:S01]  /*1d80*/  QGMMA.64x64x32.F32.E4M3.E4M3 R24, gdesc[UR12], R24, UP0 ;  /* 0x00e000000c1879f3 */ /* 0x000fe2000bf00818 */
[----:B------:R-:W-:Y:S02]  /*1d90*/  UIADD3 UR12, UR7, 0x2, URZ ;  /* 0x00000002070c7890 */ /* 0x000fe4000fffe03f */
[----:B------:R-:W-:Y:S01]  /*1da0*/  UIADD3 UR14, UR8, 0x2, URZ ;  /* 0x00000002080e7890 */ /* 0x000fe2000fffe03f */
[----:B------:R-:W-:Y:S01]  /*1db0*/  UMOV UR13, 0x40000040 ;  /* 0x40000040000d7882 */ /* 0x000fe20000000000 */
[----:B------:R-:W-:Y:S01]  /*1dc0*/  UMOV UR15, 0x40000040 ;  /* 0x40000040000f7882 */ /* 0x000fe20000000000 */
[----:B------:R-:W-:-:S06]  /*1dd0*/  UISETP.NE.AND UP0, UPT, UR6, UR19, UPT ;  /* 0x000000130600728c */ /* 0x000fcc000bf05270 */
        /* <DEDUP_REMOVED lines=8> */
[----:B------:R-:W-:Y:S01]  /*1e60*/  UMOV UR13, 0x40000040 ;  /* 0x40000040000d7882 */ /* 0x000fe20000000000 */
[----:B------:R-:W-:Y:S01]  /*1e70*/  UMOV UR15, 0x40000040 ;  /* 0x40000040000f7882 */ /* 0x000fe20000000000 */
[----:B------:R-:W-:-:S06]  /*1e80*/  USEL UR7, URZ, 0x1, UP0 ;  /* 0x000000013f077887 */ /* 0x000fcc0008000000 */
[----:B------:R-:W-:Y:S01]  /*1e90*/  ISETP.NE.AND P1, PT, RZ, UR7, PT ;  /* 0x00000007ff007c0c */ /* 0x000fe2000bf25270 */
[----:B------:R-:W-:Y:S03]  /*1ea0*/  QGMMA.64x64x32.F32.E4M3.E4M3 R24, gdesc[UR12], R24, gsb0 ;  /* 0x00e000000c1879f3 */ /* 0x000fe60008000818 */
[----:B------:R-:W-:-:S09]  /*1eb0*/  WARPGROUP.DEPBAR.LE gsb0, 0x1 ;  /* 0x00008000000079c5 */ /* 0x000fd20000010100 */
[----:B------:R-:W-:Y:S05]  /*1ec0*/  @!P1 BRA `(.L_x_28) ;  /* 0x0000000000889947 */ /* 0x000fea0003800000 */
[----:B------:R-:W-:Y:S02]  /*1ed0*/  WARPGROUP.DEPBAR.LE gsb0, 0x0 ;  /* 0x00008000000079c5 */ /* 0x000fe40000010000 */
[----:B------:R-:W-:-:S01]  /*1ee0*/  FADD R79, R24, R79 ;  /* 0x0000004f184f7221 */ /* 0x000fc20000000000 */
[----:B------:R-:W-:Y:S01]  /*1ef0*/  FADD R80, R25, R80 ;  /* 0x0000005019507221 */ /* 0x000fe20000000000 */
        /* <DEDUP_REMOVED lines=30> */
[----:B------:R-:W-:-:S06]  /*20e0*/  UMOV UR6, URZ ;  /* 0x0000003f00067c82 */ /* 0x000fcc0008000000 */
.L_x_28:
[----:B------:R-:W-:Y:S05]  /*20f0*/  @!P2 BRA `(.L_x_29) ;  /* 0x000000000004a947 */ /* 0x000fea0003800000 */
[----:B------:R-:W-:Y:S01]  /*2100*/  BPT.TRAP 0x1 ;  /* 0x000000040000795c */ /* 0x000fe20000300000 */
.L_x_29:
[----:B01----:R-:W-:Y:S02]  /*2110*/  @P0 LEA R10, R9, UR10, 0x3 ;  /* 0x0000000a090a0c11 */ /* 0x003fe4000f8e18ff */
[----:B------:R-:W-:-:S03]  /*2120*/  ISETP.GT.U32.AND P1, PT, R2, 0x1, PT ;  /* 0x000000010200780c */ /* 0x000fc60003f24070 */
[----:B------:R-:W-:-:S05]  /*2130*/  @P0 VIADD R13, R10, 0x18 ;  /* 0x000000180a0d0836 */ /* 0x000fca0000000000 */
[----:B------:R-:W-:-:S04]  /*2140*/  @P0 PRMT R13, R6, 0x654, R13 ;  /* 0x00000654060d0816 */ /* 0x000fc8000000000d */
[----:B------:R0:W-:Y:S01]  /*2150*/  @P0 SYNCS.ARRIVE.TRANS64.RED.A1T0 RZ, [R13+URZ], RZ ;  /* 0x000000ff0dff09a7 */ /* 0x0001e2000810043f */
[----:B------:R-:W-:Y:S05]  /*2160*/  @P1 BRA `(.L_x_30) ;  /* 0x0000000000041947 */ /* 0x000fea0003800000 */
[----:B------:R-:W-:Y:S01]  /*2170*/  BPT.TRAP 0x1 ;  /* 0x000000040000795c */ /* 0x000fe20000300000 */
.L_x_30:
[----:B------:R-:W-:Y:S01]  /*2180*/  UIADD3 UR18, UR18, 0x1, URZ ;  /* 0x0000000112127890 */ /* 0x000fe2000fffe03f */
[C---:B------:R-:W-:Y:S01]  /*2190*/  ISETP.GT.AND P2, PT, R8.reuse, 0x1, PT ;  /* 0x000000010800780c */ /* 0x040fe20003f44270 */
[----:B------:R-:W-:Y:S02]  /*21a0*/  VIADD R9, R9, 0x1 ;  /* 0x0000000109097836 */ /* 0x000fe40000000000 */
[----:B------:R-:W-:Y:S01]  /*21b0*/  UISETP.NE.AND UP0, UPT, UR18, 0x3, UPT ;  /* 0x000000031200788c */ /* 0x000fe2000bf05270 */
[----:B------:R-:W-:Y:S02]  /*21c0*/  VIADD R8, R8, 0xffffffff ;  /* 0xffffffff08087836 */ /* 0x000fe40000000000 */
[C---:B------:R-:W-:Y:S01]  /*21d0*/  ISETP.NE.AND P1, PT, R9.reuse, 0x3, PT ;  /* 0x000000030900780c */ /* 0x040fe20003f25270 */
[----:B------:R-:W-:Y:S02]  /*21e0*/  USEL UR8, URZ, 0x1, UP0 ;  /* 0x000000013f087887 */ /* 0x000fe40008000000 */
[----:B------:R-:W-:Y:S01]  /*21f0*/  USEL UR18, UR18, URZ, UP0 ;  /* 0x0000003f12127287 */ /* 0x000fe20008000000 */
[----:B------:R-:W-:-:S03]  /*2200*/  SEL R9, R9, RZ, P1 ;  /* 0x000000ff09097207 */ /* 0x000fc60000800000 */
[----:B------:R-:W-:Y:S01]  /*2210*/  LOP3.LUT R22, R22, UR8, RZ, 0x3c, !PT ;  /* 0x0000000816167c12 */ /* 0x000fe2000f8e3cff */
[----:B------:R-:W-:Y:S01]  /*2220*/  UMOV UR8, 0x1 ;  /* 0x0000000100087882 */ /* 0x000fe20000000000 */
[----:B------:R-:W-:Y:S06]  /*2230*/  @P2 BRA `(.L_x_31) ;  /* 0xfffffff800582947 */ /* 0x000fec000383ffff */
.L_x_23:
[----:B------:R-:W-:Y:S01]  /*2240*/  UISETP.NE.AND UP0, UPT, UR6, URZ, UPT ;  /* 0x0000003f0600728c */ /* 0x000fe2000bf05270 */
[----:B01----:R-:W0:Y:S03]  /*2250*/  LDC R8, c[0x0][0x28c] ;  /* 0x0000a300ff087b82 */ /* 0x003e260000000800 */
[----:B------:R-:W-:-:S06]  /*2260*/  USEL UR6, URZ, 0x1, !UP0 ;  /* 0x000000013f067887 */ /* 0x000fcc000c000000 */
[----:B------:R-:W-:Y:S02]  /*2270*/  ISETP.NE.AND P1, PT, RZ, UR6, PT ;  /* 0x00000006ff007c0c */ /* 0x000fe4000bf25270 */
[----:B0-----:R-:W-:-:S11]  /*2280*/  ISETP.GE.AND P2, PT, R8, 0x1, PT ;  /* 0x000000010800780c */ /* 0x001fd60003f46270 */
[----:B------:R-:W-:Y:S05]  /*2290*/  @!P1 BRA `(.L_x_32) ;  /* 0x0000000000849947 */ /* 0x000fea0003800000 */
[----:B------:R-:W-:Y:S02]  /*22a0*/  WARPGROUP.DEPBAR.LE gsb0, 0x0 ;  /* 0x00008000000079c5 */ /* 0x000fe40000010000 */
[----:B------:R-:W-:Y:S01]  /*22b0*/  FADD R79, R24, R79 ;  /* 0x0000004f184f7221 */ /* 0x000fe20000000000 */
        /* <DEDUP_REMOVED lines=30> */
[----:B------:R-:W-:-:S07]  /*24a0*/  FADD R14, R14, R55 ;  /* 0x000000370e0e7221 */ /* 0x000fce0000000000 */
.L_x_32:
[----:B------:R-:W-:Y:S02]  /*24b0*/  WARPGROUP.DEPBAR.LE gsb0, 0x0 ;  /* 0x00008000000079c5 */ /* 0x000fe40000010000 */
[----:B------:R-:W-:Y:S05]  /*24c0*/  @!P2 BRA `(.L_x_33) ;  /* 0x000000000050a947 */ /* 0x000fea0003800000 */
[----:B------:R-:W-:-:S13]  /*24d0*/  ISETP.NE.AND P1, PT, R81, 0x3, PT ;  /* 0x000000035100780c */ /* 0x000fda0003f25270 */
[----:B------:R-:W-:Y:S05]  /*24e0*/  @!P1 BRA `(.L_x_34) ;  /* 0x0000000000049947 */ /* 0x000fea0003800000 */
[----:B------:R-:W-:Y:S01]  /*24f0*/  BPT.TRAP 0x1 ;  /* 0x000000040000795c */ /* 0x000fe20000300000 */
.L_x_34:
[----:B------:R-:W-:Y:S01]  /*2500*/  BSSY B0, `(.L_x_35) ;  /* 0x000000e000007945 */ /* 0x000fe20003800000 */
[----:B------:R-:W-:-:S03]  /*2510*/  ISETP.GT.U32.AND P1, PT, R2, 0x1, PT ;  /* 0x000000010200780c */ /* 0x000fc60003f24070 */
[----:B------:R-:W-:Y:S10]  /*2520*/  @!P0 BRA `(.L_x_36) ;  /* 0x00000000002c8947 */ /* 0x000ff40003800000 */
[----:B------:R-:W-:-:S04]  /*2530*/  UISETP.LT.AND UP0, UPT, UR9, 0x1, UPT ;  /* 0x000000010900788c */ /* 0x000fc8000bf01270 */
[----:B------:R-:W-:-:S04]  /*2540*/  USEL UR8, UR9, 0x1, UP0 ;  /* 0x0000000109087887 */ /* 0x000fc80008000000 */
[----:B------:R-:W-:-:S04]  /*2550*/  UIADD3 UR8, UR5, UR9, -UR8 ;  /* 0x0000000905087290 */ /* 0x000fc8000fffe808 */
[----:B------:R-:W-:-:S04]  /*2560*/  UIMAD.WIDE.U32 UR6, UR8, -0x55555555, URZ ;  /* 0xaaaaaaab080678a5 */ /* 0x000fc8000f8e003f */
[----:B------:R-:W-:-:S04]  /*2570*/  USHF.R.U32.HI UR6, URZ, 0x1, UR7 ;  /* 0x000000013f067899 */ /* 0x000fc80008011607 */
[----:B------:R-:W-:-:S04]  /*2580*/  UIMAD UR8, UR6, -0x3, UR8 ;  /* 0xfffffffd060878a4 */ /* 0x000fc8000f8e0208 */
[----:B------:R-:W-:-:S04]  /*2590*/  ULEA UR8, UR8, UR10, 0x3 ;  /* 0x0000000a08087291 */ /* 0x000fc8000f8e183f */
[----:B------:R-:W-:-:S06]  /*25a0*/  UIADD3 UR8, UR8, 0x18, URZ ;  /* 0x0000001808087890 */ /* 0x000fcc000fffe03f */
[----:B------:R-:W-:-:S05]  /*25b0*/  IMAD.U32 R9, RZ, RZ, UR8 ;  /* 0x00000008ff097e24 */ /* 0x000fca000f8e00ff */
[----:B------:R-:W-:-:S04]  /*25c0*/  PRMT R8, R6, 0x654, R9 ;  /* 0x0000065406087816 */ /* 0x000fc80000000009 */
[----:B------:R0:W-:Y:S03]  /*25d0*/  SYNCS.ARRIVE.TRANS64.RED.A1T0 RZ, [R8+URZ], RZ ;  /* 0x000000ff08ff79a7 */ /* 0x0001e6000810043f */
.L_x_36:
[----:B------:R-:W-:Y:S05]  /*25e0*/  BSYNC B0 ;  /* 0x0000000000007941 */ /* 0x000fea0003800000 */
.L_x_35:
[----:B------:R-:W-:Y:S05]  /*25f0*/  @P1 BRA `(.L_x_33) ;  /* 0x0000000000041947 */ /* 0x000fea0003800000 */
[----:B------:R-:W-:Y:S01]  /*2600*/  BPT.TRAP 0x1 ;  /* 0x000000040000795c */ /* 0x000fe20000300000 */
.L_x_33:
[----:B------:R-:W1:Y:S01]  /*2610*/  LDC R22, c[0x0][0x288] ;  /* 0x0000a200ff167b82 */ /* 0x000e620000000800 */
[--C-:B0-----:R-:W-:Y:S01]  /*2620*/  SHF.R.U32.HI R8, RZ, 0x2, R0.reuse ;  /* 0x00000002ff087819 */ /* 0x101fe20000011600 */
[----:B------:R-:W-:Y:S01]  /*2630*/  IMAD.SHL.U32 R27, R12, 0x40, RZ ;  /* 0x000000400c1b7824 */ /* 0x000fe200078e00ff */
[----:B------:R-:W-:Y:S01]  /*2640*/  SHF.R.U32.HI R13, RZ, 0x7, R0 ;  /* 0x00000007ff0d7819 */ /* 0x000fe20000011600 */
[----:B------:R-:W-:Y:S01]  /*2650*/  UIADD3 UR5, UR9, UR5, URZ ;  /* 0x0000000509057290 */ /* 0x000fe2000fffe03f */
[----:B------:R-:W-:Y:S01]  /*2660*/  LOP3.LUT R9, R8, 0x7, RZ, 0xc0, !PT ;  /* 0x0000000708097812 */ /* 0x000fe200078ec0ff */
[C---:B------:R-:W-:Y:S01]  /*2670*/  IMAD.SHL.U32 R12, R0.reuse, 0x2, RZ ;  /* 0x00000002000c7824 */ /* 0x040fe200078e00ff */
[----:B------:R-:W-:Y:S01]  /*2680*/  LOP3.LUT R8, R13, 0x1, RZ, 0xc0, !PT ;  /* 0x000000010d087812 */ /* 0x000fe200078ec0ff */
[----:B------:R-:W-:Y:S01]  /*2690*/  UISETP.GT.U32.AND UP0, UPT, UR5, 0x2, UPT ;  /* 0x000000020500788c */ /* 0x000fe2000bf04070 */
[C---:B------:R-:W-:Y:S01]  /*26a0*/  LOP3.LUT R13, R0.reuse, 0x3, RZ, 0xc0, !PT ;  /* 0x00000003000d7812 */ /* 0x040fe200078ec0ff */
[----:B------:R-:W-:Y:S01]  /*26b0*/  ULDC UR12, c[0x0][0x284] ;  /* 0x0000a100000c7ab9 */ /* 0x000fe20000000800 */
[----:B------:R-:W-:Y:S01]  /*26c0*/  LOP3.LUT R10, R0, 0x60, RZ, 0xc0, !PT ;  /* 0x00000060000a7812 */ /* 0x000fe200078ec0ff */
[----:B------:R-:W-:Y:S01]  /*26d0*/  UISETP.LT.U32.AND UP0, UPT, UR9, 0x3, UP0 ;  /* 0x000000030900788c */ /* 0x000fe20008701070 */
[----:B------:R-:W-:Y:S01]  /*26e0*/  SHF.R.S32.HI R30, RZ, 0x1f, R71 ;  /* 0x0000001fff1e7819 */ /* 0x000fe20000011447 */
[----:B------:R-:W-:Y:S01]  /*26f0*/  UISETP.GE.U32.AND UP1, UPT, UR9, 0x3, UPT ;  /* 0x000000030900788c */ /* 0x000fe2000bf26070 */
[----:B------:R-:W-:Y:S01]  /*2700*/  SHF.R.U32.HI R10, RZ, 0x1, R10 ;  /* 0x00000001ff0a7819 */ /* 0x000fe2000001160a */
[----:B------:R-:W-:Y:S01]  /*2710*/  ULDC.64 UR10, c[0x0][0x5d0] ;  /* 0x00017400000a7ab9 */ /* 0x000fe20000000a00 */
[----:B------:R-:W-:Y:S01]  /*2720*/  LOP3.LUT R12, R27, 0x6, R12, 0xf8, !PT ;  /* 0x000000061b0c7812 */ /* 0x000fe200078ef80c */
[----:B------:R-:W-:Y:S01]  /*2730*/  UIMAD.WIDE.U32 UR6, UR5, -0x55555555, URZ ;  /* 0xaaaaaaab050678a5 */ /* 0x000fe2000f8e003f */
[--C-:B------:R-:W-:Y:S01]  /*2740*/  IADD3 R25, RZ, -R10, -R9.reuse ;  /* 0x8000000aff197210 */ /* 0x100fe20007ffe809 */
[----:B------:R-:W-:Y:S01]  /*2750*/  USEL UR8, URZ, 0x1, !UP0 ;  /* 0x000000013f087887 */ /* 0x000fe2000c000000 */
[----:B------:R-:W-:Y:S01]  /*2760*/  IMAD.SHL.U32 R24, R8, 0x40, RZ ;  /* 0x0000004008187824 */ /* 0x000fe200078e00ff */
[----:B------:R-:W-:Y:S01]  /*2770*/  USHF.R.U32.HI UR6, URZ, 0x1, UR7 ;  /* 0x000000013f067899 */ /* 0x000fe20008011607 */
[----:B------:R-:W-:Y:S01]  /*2780*/  IMAD.WIDE R28, R11, 0x80, RZ ;  /* 0x000000800b1c7825 */ /* 0x000fe200078e02ff */
[----:B-1----:R-:W-:Y:S01]  /*2790*/  ISETP.GE.AND P1, PT, R27, R22, PT ;  /* 0x000000161b00720c */ /* 0x002fe20003f26270 */
[----:B------:R-:W-:Y:S01]  /*27a0*/  ULOP3.LUT UR4, UR4, UR8, URZ, 0x3c, !UPT ;  /* 0x0000000804047292 */ /* 0x000fe2000f8e3c3f */
[----:B------:R-:W-:Y:S01]  /*27b0*/  LOP3.LUT R23, R24, 0x40, R9, 0xe2, !PT ;  /* 0x0000004018177812 */ /* 0x000fe200078ee209 */
[----:B------:R-:W-:Y:S01]  /*27c0*/  IMAD R26, R13, -0x2, R22 ;  /* 0xfffffffe0d1a7824 */ /* 0x000fe200078e0216 */
[----:B------:R-:W-:Y:S01]  /*27d0*/  SHF.R.S32.HI R13, RZ, 0x1f, R12 ;  /* 0x0000001fff0d7819 */ /* 0x000fe2000001140c */
[----:B------:R-:W-:Y:S01]  /*27e0*/  IMAD.SHL.U32 R22, R11, 0x80, RZ ;  /* 0x000000800b167824 */ /* 0x000fe200078e00ff */
[----:B------:R-:W-:Y:S01]  /*27f0*/  UIMAD UR5, UR6, -0x3, UR5 ;  /* 0xfffffffd060578a4 */ /* 0x000fe2000f8e0205 */
[----:B------:R-:W-:Y:S01]  /*2800*/  IMAD R25, R8, -0x40, R25 ;  /* 0xffffffc008197824 */ /* 0x000fe200078e0219 */
[----:B------:R-:W-:Y:S01]  /*2810*/  @UP1 ULOP3.LUT UR4, UR4, 0x1, UR6, 0x78, !UPT ;  /* 0x0000000104041892 */ /* 0x000fe2000f8e7806 */
[----:B------:R-:W-:Y:S01]  /*2820*/  IMAD R8, R30, UR10, RZ ;  /* 0x0000000a1e087c24 */ /* 0x000fe2000f8e02ff */
[----:B------:R-:W-:Y:S01]  /*2830*/  ISETP.GE.OR P1, PT, R22, UR12, P1 ;  /* 0x0000000c16007c0c */ /* 0x000fe20008f26670 */
[----:B------:R-:W-:Y:S01]  /*2840*/  IMAD.IADD R26, R26, 0x1, -R27 ;  /* 0x000000011a1a7824 */ /* 0x000fe200078e0a1b */
[----:B------:R-:W-:Y:S01]  /*2850*/  IADD3 R25, -R22, UR12, R25 ;  /* 0x0000000c16197c10 */ /* 0x000fe2000fffe119 */
[C---:B------:R-:W-:Y:S01]  /*2860*/  IMAD R11, R71.reuse, UR11, R8 ;  /* 0x0000000b470b7c24 */ /* 0x040fe2000f8e0208 */
[----:B------:R-:W-:Y:S01]  /*2870*/  LOP3.LUT R31, R28, R23, R10, 0xfe, !PT ;  /* 0x000000171c1f7212 */ /* 0x000fe200078efe0a */
[----:B------:R-:W-:-:S04]  /*2880*/  IMAD.WIDE.U32 R8, R71, UR10, R12 ;  /* 0x0000000a47087c25 */ /* 0x000fc8000f8e000c */
[----:B------:R-:W-:Y:S02]  /*2890*/  IMAD.IADD R9, R9, 0x1, R11 ;  /* 0x0000000109097824 */ /* 0x000fe400078e020b */
[----:B------:R-:W-:Y:S02]  /*28a0*/  IMAD.MOV.U32 R24, RZ, RZ, -0x1 ;  /* 0xffffffffff187424 */ /* 0x000fe400078e00ff */
[----:B------:R-:W-:Y:S05]  /*28b0*/  @P1 BRA `(.L_x_37) ;  /* 0x0000002400941947 */ /* 0x000fea0003800000 */
[----:B------:R-:W0:Y:S01]  /*28c0*/  LDC.64 R22, c[0x0][0x5c8] ;  /* 0x00017200ff167b82 */ /* 0x000e220000000a00 */
[----:B------:R-:W-:Y:S01]  /*28d0*/  ULDC.64 UR6, c[0x0][0x5c0] ;  /* 0x0001700000067ab9 */ /* 0x000fe20000000a00 */
[----:B------:R-:W-:Y:S01]  /*28e0*/  BSSY B0, `(.L_x_37) ;  /* 0x0000262000007945 */ /* 0x000fe20003800000 */
[-C--:B0-----:R-:W-:Y:S02]  /*28f0*/  IMAD R10, R29, R22.reuse, RZ ;  /* 0x000000161d0a7224 */ /* 0x081fe400078e02ff */
[----:B------:R-:W-:-:S04]  /*2900*/  IMAD.WIDE.U32 R8, R31, R22, R8 ;  /* 0x000000161f087225 */ /* 0x000fc800078e0008 */
[----:B------:R-:W-:Y:S01]  /*2910*/  IMAD R11, R31, R23, R10 ;  /* 0x000000171f0b7224 */ /* 0x000fe200078e020a */
[----:B------:R-:W-:Y:S02]  /*2920*/  LEA R10, P1, R22, R8, 0x3 ;  /* 0x00000008160a7211 */ /* 0x000fe400078218ff */
[----:B------:R-:W-:Y:S01]  /*2930*/  IADD3 R8, P2, R8, UR6, RZ ;  /* 0x0000000608087c10 */ /* 0x000fe2000ff5e0ff */
[----:B------:R-:W-:Y:S01]  /*2940*/  IMAD.IADD R9, R9, 0x1, R11 ;  /* 0x0000000109097824 */ /* 0x000fe200078e020b */
[----:B------:R-:W-:-:S04]  /*2950*/  IADD3 R10, P3, R10, UR6, RZ ;  /* 0x000000060a0a7c10 */ /* 0x000fc8000ff7e0ff */
[----:B------:R-:W-:Y:S02]  /*2960*/  LEA.HI.X R11, R22, R9, R23, 0x3, P1 ;  /* 0x00000009160b7211 */ /* 0x000fe400008f1c17 */
[----:B---3-5:R-:W-:Y:S02]  /*2970*/  FSETP.NEU.AND P1, PT, R7, RZ, PT ;  /* 0x000000ff0700720b */ /* 0x028fe40003f2d000 */
[----:B------:R-:W-:Y:S02]  /*2980*/  IADD3.X R9, R9, UR7, RZ, P2, !PT ;  /* 0x0000000709097c10 */ /* 0x000fe400097fe4ff */
[----:B------:R-:W-:-:S09]  /*2990*/  IADD3.X R11, R11, UR7, RZ, P3, !PT ;  /* 0x000000070b0b7c10 */ /* 0x000fd20009ffe4ff */
[----:B------:R-:W-:Y:S05]  /*29a0*/  @!P1 BRA `(.L_x_38) ;  /* 0x0000001c00149947 */ /* 0x000fea0003800000 */
[----:B------:R-:W-:Y:S01]  /*29b0*/  ULDC.64 UR6, c[0x0][0x5b8] ;  /* 0x00016e0000067ab9 */ /* 0x000fe20000000a00 */
[----:B------:R-:W-:Y:S01]  /*29c0*/  ISETP.GE.AND P2, PT, R26, 0x1, PT ;  /* 0x000000011a00780c */ /* 0x000fe20003f46270 */
[----:B------:R-:W-:Y:S01]  /*29d0*/  IMAD R30, R30, UR6, RZ ;  /* 0x000000061e1e7c24 */ /* 0x000fe2000f8e02ff */
[----:B------:R-:W-:Y:S01]  /*29e0*/  ULDC.64 UR10, c[0x0][0x5a8] ;  /* 0x00016a00000a7ab9 */ /* 0x000fe20000000a00 */
[----:B------:R-:W-:Y:S01]  /*29f0*/  IMAD.WIDE.U32 R22, R71, UR6, R12 ;  /* 0x0000000647167c25 */ /* 0x000fe2000f8e000c */
[----:B------:R-:W-:Y:S01]  /*2a00*/  ISETP.LT.OR P5, PT, R25, 0x1, !P2 ;  /* 0x000000011900780c */ /* 0x000fe200057a1670 */
[----:B------:R-:W-:Y:S02]  /*2a10*/  BSSY B1, `(.L_x_39) ;  /* 0x000000c000017945 */ /* 0x000fe40003800000 */
[----:B------:R-:W-:Y:S01]  /*2a20*/  IMAD R71, R71, UR7, R30 ;  /* 0x0000000747477c24 */ /* 0x000fe2000f8e021e */
[----:B------:R-:W-:Y:S02]  /*2a30*/  ULDC.64 UR6, c[0x0][0x5b0] ;  /* 0x00016c0000067ab9 */ /* 0x000fe40000000a00 */
[----:B------:R-:W-:-:S02]  /*2a40*/  IMAD R27, R29, UR6, RZ ;  /* 0x000000061d1b7c24 */ /* 0x000fc4000f8e02ff */
[----:B------:R-:W-:Y:S02]  /*2a50*/  IMAD.IADD R23, R23, 0x1, R71 ;  /* 0x0000000117177824 */ /* 0x000fe400078e0247 */
[C---:B------:R-:W-:Y:S02]  /*2a60*/  IMAD R27, R31.reuse, UR7, R27 ;  /* 0x000000071f1b7c24 */ /* 0x040fe4000f8e021b */
[----:B------:R-:W-:-:S03]  /*2a70*/  IMAD.WIDE.U32 R12, R31, UR6, R22 ;  /* 0x000000061f0c7c25 */ /* 0x000fc6000f8e0016 */
[----:B------:R-:W-:-:S04]  /*2a80*/  IADD3 R12, P1, R12, UR10, RZ ;  /* 0x0000000a0c0c7c10 */ /* 0x000fc8000ff3e0ff */
[--C-:B------:R-:W-:Y:S02]  /*2a90*/  IADD3.X R13, R13, UR11, R27.reuse, P1, !PT ;  /* 0x0000000b0d0d7c10 */ /* 0x100fe40008ffe41b */
[----:B------:R-:W-:Y:S01]  /*2aa0*/  PRMT R27, RZ, 0x7610, R27 ;  /* 0x00007610ff1b7816 */ /* 0x000fe2000000001b */
[----:B------:R-:W-:Y:S06]  /*2ab0*/  @P5 BRA `(.L_x_40) ;  /* 0x0000000000045947 */ /* 0x000fec0003800000 */
[----:B------:R0:W5:Y:S02]  /*2ac0*/  LDG.E.U8 R27, desc[UR16][R12.64] ;  /* 0x000000100c1b7981 */ /* 0x000164000c1e1100 */
.L_x_40:
[----:B------:R-:W-:Y:S05]  /*2ad0*/  BSYNC B1 ;  /* 0x0000000000017941 */ /* 0x000fea0003800000 */
.L_x_39:
[----:B-----5:R-:W-:Y:S01]  /*2ae0*/  LOP3.LUT R27, R27, 0xff, RZ, 0xc0, !PT ;  /* 0x000000ff1b1b7812 */ /* 0x020fe200078ec0ff */
[----:B------:R-:W-:Y:S01]  /*2af0*/  BSSY B1, `(.L_x_41) ;  /* 0x000000c000017945 */ /* 0x000fe20003800000 */
[----:B------:R-:W-:Y:S02]  /*2b00*/  ISETP.GE.AND P1, PT, R26, 0x2, PT ;  /* 0x000000021a00780c */ /* 0x000fe40003f26270 */
[----:B------:R-:W-:Y:S02]  /*2b10*/  F2FP.F16.E4M3.UNPACK_B R27, R27 ;  /* 0x0000001bff1b723e */ /* 0x000fe400020006ff */
[----:B------:R-:W-:-:S03]  /*2b20*/  ISETP.LT.OR P3, PT, R25, 0x1, !P1 ;  /* 0x000000011900780c */ /* 0x000fc60004f61670 */
[----:B------:R-:W-:Y:S01]  /*2b30*/  HADD2.F32 R30, -RZ, R27.H0_H0 ;  /* 0x2000001bff1e7230 */ /* 0x000fe20000004100 */
[----:B------:R-:W-:-:S04]  /*2b40*/  PRMT R27, RZ, 0x7610, R27 ;  /* 0x00007610ff1b7816 */ /* 0x000fc8000000001b */
[----:B------:R-:W-:-:S04]  /*2b50*/  FMUL R30, R30, R7 ;  /* 0x000000071e1e7220 */ /* 0x000fc80000400000 */
[----:B--2---:R-:W-:-:S05]  /*2b60*/  FFMA R30, R79, R3, R30 ;  /* 0x000000034f1e7223 */ /* 0x004fca000000001e */
[----:B------:R-:W-:-:S05]  /*2b70*/  F2FP.SATFINITE.E4M3.F32.PACK_AB_MERGE_C R33, RZ, R30, RZ ;  /* 0x0000001eff21723e */ /* 0x000fca00048070ff */
[----:B------:R1:W-:Y:S01]  /*2b80*/  @!P5 STG.E.U8 desc[UR16][R8.64], R33 ;  /* 0x000000210800d986 */ /* 0x0003e2000c101110 */
[----:B------:R-:W-:Y:S05]  /*2b90*/  @P3 BRA `(.L_x_42) ;  /* 0x0000000000043947 */ /* 0x000fea0003800000 */
[----:B------:R2:W5:Y:S02]  /*2ba0*/  LDG.E.U8 R27, desc[UR16][R12.64+0x1] ;  /* 0x000001100c1b7981 */ /* 0x000564000c1e1100 */
.L_x_42:
[----:B------:R-:W-:Y:S05]  /*2bb0*/  BSYNC B1 ;  /* 0x0000000000017941 */ /* 0x000fea0003800000 */
.L_x_41:
[----:B-----5:R-:W-:Y:S01]  /*2bc0*/  LOP3.LUT R27, R27, 0xff, RZ, 0xc0, !PT ;  /* 0x000000ff1b1b7812 */ /* 0x020fe200078ec0ff */
[----:B------:R-:W-:Y:S01]  /*2bd0*/  BSSY B1, `(.L_x_43) ;  /* 0x0000012000017945 */ /* 0x000fe20003800000 */
[----:B------:R-:W-:Y:S02]  /*2be0*/  IADD3 R31, P5, R31, 0x8, RZ ;  /* 0x000000081f1f7810 */ /* 0x000fe40007fbe0ff */
[----:B------:R-:W-:Y:S02]  /*2bf0*/  F2FP.F16.E4M3.UNPACK_B R27, R27 ;  /* 0x0000001bff1b723e */ /* 0x000fe400020006ff */
[----:B------:R-:W-:Y:S01]  /*2c00*/  ISETP.LT.OR P2, PT, R25, 0x9, !P2 ;  /* 0x000000091900780c */ /* 0x000fe20005741670 */
[----:B------:R-:W-:Y:S02]  /*2c10*/  IMAD.X R29, RZ, RZ, R29, P5 ;  /* 0x000000ffff1d7224 */ /* 0x000fe400028e061d */
[----:B------:R-:W-:Y:S02]  /*2c20*/  HADD2.F32 R28, -RZ, R27.H0_H0 ;  /* 0x2000001bff1c7230 */ /* 0x000fe40000004100 */
[----:B------:R-:W-:-:S04]  /*2c30*/  IMAD.WIDE.U32 R22, R31, UR6, R22 ;  /* 0x000000061f167c25 */ /* 0x000fc8000f8e0016 */
[----:B------:R-:W-:Y:S01]  /*2c40*/  FMUL R27, R28, R7 ;  /* 0x000000071c1b7220 */ /* 0x000fe20000400000 */
[----:B------:R-:W-:Y:S01]  /*2c50*/  IMAD R28, R29, UR6, RZ ;  /* 0x000000061d1c7c24 */ /* 0x000fe2000f8e02ff */
[----:B------:R-:W-:Y:S02]  /*2c60*/  IADD3 R22, P5, R22, UR10, RZ ;  /* 0x0000000a16167c10 */ /* 0x000fe4000ffbe0ff */
[----:B------:R-:W-:Y:S01]  /*2c70*/  FFMA R27, R80, R3, R27 ;  /* 0x00000003501b7223 */ /* 0x000fe2000000001b */
[----:B------:R-:W-:-:S04]  /*2c80*/  IMAD R31, R31, UR7, R28 ;  /* 0x000000071f1f7c24 */ /* 0x000fc8000f8e021c */
[----:B------:R-:W-:Y:S02]  /*2c90*/  F2FP.SATFINITE.E4M3.F32.PACK_AB_MERGE_C R29, RZ, R27, RZ ;  /* 0x0000001bff1d723e */ /* 0x000fe400048070ff */
[----:B------:R-:W-:Y:S02]  /*2ca0*/  IADD3.X R23, R23, UR11, R31, P5, !PT ;  /* 0x0000000b17177c10 */ /* 0x000fe4000affe41f */
[----:B------:R-:W-:Y:S01]  /*2cb0*/  PRMT R27, RZ, 0x7610, R27 ;  /* 0x00007610ff1b7816 */ /* 0x000fe2000000001b */
[----:B------:R3:W-:Y:S01]  /*2cc0*/  @!P3 STG.E.U8 desc[UR16][R8.64+0x1], R29 ;  /* 0x0000011d0800b986 */ /* 0x0007e2000c101110 */
[----:B------:R-:W-:Y:S05]  /*2cd0*/  @P2 BRA `(.L_x_44) ;  /* 0x0000000000042947 */ /* 0x000fea0003800000 */
[----:B------:R4:W5:Y:S02]  /*2ce0*/  LDG.E.U8 R27, desc[UR16][R22.64] ;  /* 0x00000010161b7981 */ /* 0x000964000c1e1100 */
.L_x_44:
[----:B------:R-:W-:Y:S05]  /*2cf0*/  BSYNC B1 ;  /* 0x0000000000017941 */ /* 0x000fea0003800000 */
.L_x_43:
[----:B-----5:R-:W-:Y:S01]  /*2d00*/  LOP3.LUT R27, R27, 0xff, RZ, 0xc0, !PT ;  /* 0x000000ff1b1b7812 */ /* 0x020fe200078ec0ff */
[----:B------:R-:W-:Y:S01]  /*2d10*/  BSSY B1, `(.L_x_45) ;  /* 0x000000b000017945 */ /* 0x000fe20003800000 */
[----:B------:R-:W-:Y:S02]  /*2d20*/  ISETP.LT.OR P1, PT, R25, 0x9, !P1 ;  /* 0x000000091900780c */ /* 0x000fe40004f21670 */
[----:B------:R-:W-:-:S05]  /*2d30*/  F2FP.F16.E4M3.UNPACK_B R27, R27 ;  /* 0x0000001bff1b723e */ /* 0x000fca00020006ff */
[----:B------:R-:W-:Y:S01]  /*2d40*/  HADD2.F32 R28, -RZ, R27.H0_H0 ;  /* 0x2000001bff1c7230 */ /* 0x000fe20000004100 */
[----:B------:R-:W-:-:S04]  /*2d50*/  PRMT R27, RZ, 0x7610, R27 ;  /* 0x00007610ff1b7816 */ /* 0x000fc8000000001b */
[----:B------:R-:W-:-:S04]  /*2d60*/  FMUL R28, R28, R7 ;  /* 0x000000071c1c7220 */ /* 0x000fc80000400000 */
[----:B------:R-:W-:-:S05]  /*2d70*/  FFMA R28, R77, R3, R28 ;  /* 0x000000034d1c7223 */ /* 0x000fca000000001c */
[----:B---3--:R-:W-:-:S05]  /*2d80*/  F2FP.SATFINITE.E4M3.F32.PACK_AB_MERGE_C R29, RZ, R28, RZ ;  /* 0x0000001cff1d723e */ /* 0x008fca00048070ff */
[----:B------:R3:W-:Y:S01]  /*2d90*/  @!P2 STG.E.U8 desc[UR16][R10.64], R29 ;  /* 0x0000001d0a00a986 */ /* 0x0007e2000c101110 */
[----:B------:R-:W-:Y:S05]  /*2da0*/  @P1 BRA `(.L_x_46) ;  /* 0x0000000000041947 */ /* 0x000fea0003800000 */
[----:B------:R0:W5:Y:S02]  /*2db0*/  LDG.E.U8 R27, desc[UR16][R22.64+0x1] ;  /* 0x00000110161b7981 */ /* 0x000164000c1e1100 */
.L_x_46:
[----:B------:R-:W-:Y:S05]  /*2dc0*/  BSYNC B1 ;  /* 0x0000000000017941 */ /* 0x000fea0003800000 */
.L_x_45:
[----:B-----5:R-:W-:Y:S01]  /*2dd0*/  LOP3.LUT R27, R27, 0xff, RZ, 0xc0, !PT ;  /* 0x000000ff1b1b7812 */ /* 0x020fe200078ec0ff */
[----:B------:R-:W-:Y:S01]  /*2de0*/  BSSY B1, `(.L_x_47) ;  /* 0x000000c000017945 */ /* 0x000fe20003800000 */
[----:B------:R-:W-:Y:S02]  /*2df0*/  ISETP.GE.AND P2, PT, R26, 0x9, PT ;  /* 0x000000091a00780c */ /* 0x000fe40003f46270 */
[----:B------:R-:W-:Y:S02]  /*2e00*/  F2FP.F16.E4M3.UNPACK_B R27, R27 ;  /* 0x0000001bff1b723e */ /* 0x000fe400020006ff */
[----:B------:R-:W-:-:S03]  /*2e10*/  ISETP.LT.OR P3, PT, R25, 0x1, !P2 ;  /* 0x000000011900780c */ /* 0x000fc60005761670 */
[----:B------:R-:W-:-:S05]  /*2e20*/  HADD2.F32 R28, -RZ, R27.H0_H0 ;  /* 0x2000001bff1c7230 */ /* 0x000fca0000004100 */
[----:B------:R-:W-:-:S04]  /*2e30*/  FMUL R27, R28, R7 ;  /* 0x000000071c1b7220 */ /* 0x000fc80000400000 */
[----:B------:R-:W-:-:S05]  /*2e40*/  FFMA R27, R78, R3, R27 ;  /* 0x000000034e1b7223 */ /* 0x000fca000000001b */
[----:B---3--:R-:W-:Y:S02]  /*2e50*/  F2FP.SATFINITE.E4M3.F32.PACK_AB_MERGE_C R29, RZ, R27, RZ ;  /* 0x0000001bff1d723e */ /* 0x008fe400048070ff */
[----:B------:R-:W-:-:S03]  /*2e60*/  PRMT R27, RZ, 0x7610, R27 ;  /* 0x00007610ff1b7816 */ /* 0x000fc6000000001b */
[----:B------:R3:W-:Y:S01]  /*2e70*/  @!P1 STG.E.U8 desc[UR16][R10.64+0x1], R29 ;  /* 0x0000011d0a009986 */ /* 0x0007e2000c101110 */
[----:B------:R-:W-:Y:S05]  /*2e80*/  @P3 BRA `(.L_x_48) ;  /* 0x0000000000043947 */ /* 0x000fea0003800000 */
[----:B------:R0:W5:Y:S02]  /*2e90*/  LDG.E.U8 R27, desc[UR16][R12.64+0x8] ;  /* 0x000008100c1b7981 */ /* 0x000164000c1e1100 */
.L_x_48:
[----:B------:R-:W-:Y:S05]  /*2ea0*/  BSYNC B1 ;  /* 0x0000000000017941 */ /* 0x000fea0003800000 */
.L_x_47:
        /* <DEDUP_REMOVED lines=13> */
.L_x_50:
[----:B------:R-:W-:Y:S05]  /*2f80*/  BSYNC B1 ;  /* 0x0000000000017941 */ /* 0x000fea0003800000 */
.L_x_49:
[----:B-----5:R-:W-:Y:S01]  /*2f90*/  LOP3.LUT R27, R27, 0xff, RZ, 0xc0, !PT ;  /* 0x000000ff1b1b7812 */ /* 0x020fe200078ec0ff */
[----:B------:R-:W-:Y:S01]  /*2fa0*/  BSSY B1, `(.L_x_51) ;  /* 0x000000b000017945 */ /* 0x000fe20003800000 */
[----:B------:R-:W-:Y:S02]  /*2fb0*/  ISETP.LT.OR P2, PT, R25, 0x9, !P2 ;  /* 0x000000091900780c */ /* 0x000fe40005741670 */
[----:B------:R-:W-:-:S05]  /*2fc0*/  F2FP.F16.E4M3.UNPACK_B R27, R27 ;  /* 0x0000001bff1b723e */ /* 0x000fca00020006ff */
        /* <DEDUP_REMOVED lines=8> */
.L_x_52:
[----:B------:R-:W-:Y:S05]  /*3050*/  BSYNC B1 ;  /* 0x0000000000017941 */ /* 0x000fea0003800000 */
.L_x_51:
        /* <DEDUP_REMOVED lines=12> */
.L_x_54:
[----:B------:R-:W-:Y:S05]  /*3120*/  BSYNC B1 ;  /* 0x0000000000017941 */ /* 0x000fea0003800000 */
.L_x_53:
        /* <DEDUP_REMOVED lines=13> */
.L_x_56:
[----:B------:R-:W-:Y:S05]  /*3200*/  BSYNC B1 ;  /* 0x0000000000017941 */ /* 0x000fea0003800000 */
.L_x_55:
        /* <DEDUP_REMOVED lines=13> */
.L_x_58:
[----:B------:R-:W-:Y:S05]  /*32e0*/  BSYNC B1 ;  /* 0x0000000000017941 */ /* 0x000fea0003800000 */
.L_x_57:
        /* <DEDUP_REMOVED lines=12> */
.L_x_60:
[----:B------:R-:W-:Y:S05]  /*33b0*/  BSYNC B1 ;  /* 0x0000000000017941 */ /* 0x000fea0003800000 */
.L_x_59:
        /* <DEDUP_REMOVED lines=12> */
.L_x_62:
[----:B------:R-:W-:Y:S05]  /*3480*/  BSYNC B1 ;  /* 0x0000000000017941 */ /* 0x000fea0003800000 */
.L_x_61:
        /* <DEDUP_REMOVED lines=13> */
.L_x_64:
[----:B------:R-:W-:Y:S05]  /*3560*/  BSYNC B1 ;  /* 0x0000000000017941 */ /* 0x000fea0003800000 */
.L_x_63:
        /* <DEDUP_REMOVED lines=13> */
.L_x_66:
[----:B------:R-:W-:Y:S05]  /*3640*/  BSYNC B1 ;  /* 0x0000000000017941 */ /* 0x000fea0003800000 */
.L_x_65:
        /* <DEDUP_REMOVED lines=12> */
.L_x_68:
[----:B------:R-:W-:Y:S05]  /*3710*/  BSYNC B1 ;  /* 0x0000000000017941 */ /* 0x000fea0003800000 */
.L_x_67:
        /* <DEDUP_REMOVED lines=12> */
.L_x_70:
[----:B------:R-:W-:Y:S05]  /*37e0*/  BSYNC B1 ;  /* 0x0000000000017941 */ /* 0x000fea0003800000 */
.L_x_69:
        /* <DEDUP_REMOVED lines=13> */
.L_x_72:
[----:B------:R-:W-:Y:S05]  /*38c0*/  BSYNC B1 ;  /* 0x0000000000017941 */ /* 0x000fea0003800000 */
.L_x_71:
        /* <DEDUP_REMOVED lines=13> */
.L_x_74:
[----:B------:R-:W-:Y:S05]  /*39a0*/  BSYNC B1 ;  /* 0x0000000000017941 */ /* 0x000fea0003800000 */
.L_x_73:
        /* <DEDUP_REMOVED lines=12> */
.L_x_76:
[----:B------:R-:W-:Y:S05]  /*3a70*/  BSYNC B1 ;  /* 0x0000000000017941 */ /* 0x000fea0003800000 */
.L_x_75:
        /* <DEDUP_REMOVED lines=12> */
.L_x_78:
[----:B------:R-:W-:Y:S05]  /*3b40*/  BSYNC B1 ;  /* 0x0000000000017941 */ /* 0x000fea0003800000 */
.L_x_77:
        /* <DEDUP_REMOVED lines=13> */
.L_x_80:
[----:B------:R-:W-:Y:S05]  /*3c20*/  BSYNC B1 ;  /* 0x0000000000017941 */ /* 0x000fea0003800000 */
.L_x_79:
        /* <DEDUP_REMOVED lines=13> */
.L_x_82:
[----:B------:R-:W-:Y:S05]  /*3d00*/  BSYNC B1 ;  /* 0x0000000000017941 */ /* 0x000fea0003800000 */
.L_x_81:
        /* <DEDUP_REMOVED lines=12> */
.L_x_84:
[----:B------:R-:W-:Y:S05]  /*3dd0*/  BSYNC B1 ;  /* 0x0000000000017941 */ /* 0x000fea0003800000 */
.L_x_83:
        /* <DEDUP_REMOVED lines=12> */
.L_x_86:
[----:B------:R-:W-:Y:S05]  /*3ea0*/  BSYNC B1 ;  /* 0x0000000000017941 */ /* 0x000fea0003800000 */
.L_x_85:
        /* <DEDUP_REMOVED lines=13> */
.L_x_88:
[----:B------:R-:W-:Y:S05]  /*3f80*/  BSYNC B1 ;  /* 0x0000000000017941 */ /* 0x000fea0003800000 */
.L_x_87:
[----:B-----5:R-:W-:Y:S01]  /*3f90*/  LOP3.LUT R27, R27, 0xff, RZ, 0xc0, !PT ;  /* 0x000000ff1b1b7812 */ /* 0x020fe200078ec0ff */
[----:B------:R-:W-:Y:S01]  /*3fa0*/  BSSY B1, `(.L_x_89) ;  /* 0x000000c000017945 */ /* 0x000fe20003800000 */
[----:B------:R-:W-:Y:S02]  /*3fb0*/  ISETP.GE.AND P1, PT, R26, 0x32, PT ;  /* 0x000000321a00780c */ /* 0x000fe40003f26270 */
[----:B------:R-:W-:Y:S02]  /*3fc0*/  F2FP.F16.E4M3.UNPACK_B R27, R27 ;  /* 0x0000001bff1b723e */ /* 0x000fe400020006ff */
[----:B------:R-:W-:-:S03]  /*3fd0*/  ISETP.LT.OR P5, PT, R25, 0x1, !P1 ;  /* 0x000000011900780c */ /* 0x000fc60004fa1670 */
[----:B------:R-:W-:-:S05]  /*3fe0*/  HADD2.F32 R28, -RZ, R27.H0_H0 ;  /* 0x2000001bff1c7230 */ /* 0x000fca0000004100 */
[----:B------:R-:W-:-:S04]  /*3ff0*/  FMUL R28, R28, R7 ;  /* 0x000000071c1c7220 */ /* 0x000fc80000400000 */
[----:B------:R-:W-:Y:S01]  /*4000*/  FFMA R28, R21, R3, R28 ;  /* 0x00000003151c7223 */ /* 0x000fe2000000001c */
[----:B------:R-:W-:-:S04]  /*4010*/  PRMT R21, RZ, 0x7610, R21 ;  /* 0x00007610ff157816 */ /* 0x000fc80000000015 */
[----:B------:R-:W-:-:S05]  /*4020*/  F2FP.SATFINITE.E4M3.F32.PACK_AB_MERGE_C R27, RZ, R28, RZ ;  /* 0x0000001cff1b723e */ /* 0x000fca00048070ff */
[----:B------:R0:W-:Y:S01]  /*4030*/  @!P3 STG.E.U8 desc[UR16][R8.64+0x30], R27 ;  /* 0x0000301b0800b986 */ /* 0x0001e2000c101110 */
[----:B------:R-:W-:Y:S05]  /*4040*/  @P5 BRA `(.L_x_90) ;  /* 0x0000000000045947 */ /* 0x000fea0003800000 */
[----:B------:R0:W5:Y:S02]  /*4050*/  LDG.E.U8 R21, desc[UR16][R12.64+0x31] ;  /* 0x000031100c157981 */ /* 0x000164000c1e1100 */
.L_x_90:
[----:B------:R-:W-:Y:S05]  /*4060*/  BSYNC B1 ;  /* 0x0000000000017941 */ /* 0x000fea0003800000 */
.L_x_89:
[----:B-----5:R-:W-:Y:S01]  /*4070*/  LOP3.LUT R21, R21, 0xff, RZ, 0xc0, !PT ;  /* 0x000000ff15157812 */ /* 0x020fe200078ec0ff */
[----:B------:R-:W-:Y:S01]  /*4080*/  BSSY B1, `(.L_x_91) ;  /* 0x000000b000017945 */ /* 0x000fe20003800000 */
[----:B------:R-:W-:Y:S02]  /*4090*/  ISETP.LT.OR P2, PT, R25, 0x9, !P2 ;  /* 0x000000091900780c */ /* 0x000fe40005741670 */
[----:B------:R-:W-:-:S05]  /*40a0*/  F2FP.F16.E4M3.UNPACK_B R21, R21 ;  /* 0x00000015ff15723e */ /* 0x000fca00020006ff */
        /* <DEDUP_REMOVED lines=8> */
.L_x_92:
[----:B------:R-:W-:Y:S05]  /*4130*/  BSYNC B1 ;  /* 0x0000000000017941 */ /* 0x000fea0003800000 */
.L_x_91:
        /* <DEDUP_REMOVED lines=8> */
[----:B0-----:R-:W-:-:S05]  /*41c0*/  F2FP.SATFINITE.E4M3.F32.PACK_AB_MERGE_C R21, RZ, R20, RZ ;  /* 0x00000014ff15723e */ /* 0x001fca00048070ff */
[----:B------:R0:W-:Y:S01]  /*41d0*/  @!P2 STG.E.U8 desc[UR16][R10.64+0x30], R21 ;  /* 0x000030150a00a986 */ /* 0x0001e2000c101110 */
[----:B------:R-:W-:Y:S05]  /*41e0*/  @P1 BRA `(.L_x_94) ;  /* 0x0000000000041947 */ /* 0x000fea0003800000 */
[----:B------:R0:W5:Y:S02]  /*41f0*/  LDG.E.U8 R19, desc[UR16][R22.64+0x31] ;  /* 0x0000311016137981 */ /* 0x000164000c1e1100 */
.L_x_94:
[----:B------:R-:W-:Y:S05]  /*4200*/  BSYNC B1 ;  /* 0x0000000000017941 */ /* 0x000fea0003800000 */
.L_x_93:
        /* <DEDUP_REMOVED lines=13> */
.L_x_96:
[----:B------:R-:W-:Y:S05]  /*42e0*/  BSYNC B1 ;  /* 0x0000000000017941 */ /* 0x000fea0003800000 */
.L_x_95:
        /* <DEDUP_REMOVED lines=13> */
.L_x_98:
[----:B------:R-:W-:Y:S05]  /*43c0*/  BSYNC B1 ;  /* 0x0000000000017941 */ /* 0x000fea0003800000 */
.L_x_97:
[----:B-----5:R-:W-:Y:S01]  /*43d0*/  LOP3.LUT R17, R17, 0xff, RZ, 0xc0, !PT ;  /* 0x000000ff11117812 */ /* 0x020fe200078ec0ff */
[----:B------:R-:W-:Y:S01]  /*43e0*/  BSSY B1, `(.L_x_99) ;  /* 0x000000b000017945 */ /* 0x000fe20003800000 */
[----:B------:R-:W-:Y:S02]  /*43f0*/  ISETP.LT.OR P2, PT, R25, 0x9, !P2 ;  /* 0x000000091900780c */ /* 0x000fe40005741670 */
[----:B------:R-:W-:-:S05]  /*4400*/  F2FP.F16.E4M3.UNPACK_B R17, R17 ;  /* 0x00000011ff11723e */ /* 0x000fca00020006ff */
[----:B0-2---:R-:W-:-:S05]  /*4410*/  HADD2.F32 R12, -RZ, R17.H0_H0 ;  /* 0x20000011ff0c7230 */ /* 0x005fca0000004100 */
[----:B------:R-:W-:Y:S01]  /*4420*/  FMUL R13, R12, R7 ;  /* 0x000000070c0d7220 */ /* 0x000fe20000400000 */
[----:B------:R-:W-:-:S03]  /*4430*/  PRMT R12, RZ, 0x7610, R12 ;  /* 0x00007610ff0c7816 */ /* 0x000fc6000000000c */
[----:B------:R-:W-:-:S05]  /*4440*/  FFMA R13, R16, R3, R13 ;  /* 0x00000003100d7223 */ /* 0x000fca000000000d */
[----:B------:R-:W-:-:S05]  /*4450*/  F2FP.SATFINITE.E4M3.F32.PACK_AB_MERGE_C R13, RZ, R13, RZ ;  /* 0x0000000dff0d723e */ /* 0x000fca00048070ff */
[----:B------:R0:W-:Y:S01]  /*4460*/  @!P5 STG.E.U8 desc[UR16][R8.64+0x39], R13 ;  /* 0x0000390d0800d986 */ /* 0x0001e2000c101110 */
[----:B------:R-:W-:Y:S05]  /*4470*/  @P2 BRA `(.L_x_100) ;  /* 0x0000000000042947 */ /* 0x000fea0003800000 */
[----:B------:R2:W5:Y:S02]  /*4480*/  LDG.E.U8 R12, desc[UR16][R22.64+0x38] ;  /* 0x00003810160c7981 */ /* 0x000564000c1e1100 */
.L_x_100:
[----:B------:R-:W-:Y:S05]  /*4490*/  BSYNC B1 ;  /* 0x0000000000017941 */ /* 0x000fea0003800000 */
.L_x_99:
[----:B-----5:R-:W-:Y:S01]  /*44a0*/  LOP3.LUT R12, R12, 0xff, RZ, 0xc0, !PT ;  /* 0x000000ff0c0c7812 */ /* 0x020fe200078ec0ff */
[----:B------:R-:W-:Y:S01]  /*44b0*/  BSSY B1, `(.L_x_101) ;  /* 0x000000b000017945 */ /* 0x000fe20003800000 */
[----:B------:R-:W-:Y:S02]  /*44c0*/  ISETP.LT.OR P1, PT, R25, 0x9, !P1 ;  /* 0x000000091900780c */ /* 0x000fe40004f21670 */
[----:B------:R-:W-:Y:S02]  /*44d0*/  F2FP.F16.E4M3.UNPACK_B R12, R12 ;  /* 0x0000000cff0c723e */ /* 0x000fe400020006ff */
[----:B01----:R-:W-:-:S03]  /*44e0*/  PRMT R8, RZ, 0x7610, R8 ;  /* 0x00007610ff087816 */ /* 0x003fc60000000008 */
[----:B------:R-:W-:-:S05]  /*44f0*/  HADD2.F32 R12, -RZ, R12.H0_H0 ;  /* 0x2000000cff0c7230 */ /* 0x000fca0000004100 */
[----:B------:R-:W-:-:S04]  /*4500*/  FMUL R12, R12, R7 ;  /* 0x000000070c0c7220 */ /* 0x000fc80000400000 */
[----:B------:R-:W-:-:S05]  /*4510*/  FFMA R12, R15, R3, R12 ;  /* 0x000000030f0c7223 */ /* 0x000fca000000000c */
[----:B------:R-:W-:-:S05]  /*4520*/  F2FP.SATFINITE.E4M3.F32.PACK_AB_MERGE_C R9, RZ, R12, RZ ;  /* 0x0000000cff09723e */ /* 0x000fca00048070ff */
[----:B------:R0:W-:Y:S01]  /*4530*/  @!P2 STG.E.U8 desc[UR16][R10.64+0x38], R9 ;  /* 0x000038090a00a986 */ /* 0x0001e2000c101110 */
[----:B------:R-:W-:Y:S05]  /*4540*/  @P1 BRA `(.L_x_102) ;  /* 0x0000000000041947 */ /* 0x000fea0003800000 */
[----:B------:R1:W5:Y:S02]  /*4550*/  LDG.E.U8 R8, desc[UR16][R22.64+0x39] ;  /* 0x0000391016087981 */ /* 0x000364000c1e1100 */
.L_x_102:
[----:B------:R-:W-:Y:S05]  /*4560*/  BSYNC B1 ;  /* 0x0000000000017941 */ /* 0x000fea0003800000 */
.L_x_101:
[----:B------:R-:W-:Y:S05]  /*4570*/  @P1 BRA `(.L_x_103) ;  /* 0x0000000800601947 */ /* 0x000fea0003800000 */
[----:B-----5:R-:W-:-:S04]  /*4580*/  LOP3.LUT R8, R8, 0xff, RZ, 0xc0, !PT ;  /* 0x000000ff08087812 */ /* 0x020fc800078ec0ff */
[----:B------:R-:W-:-:S05]  /*4590*/  F2FP.F16.E4M3.UNPACK_B R8, R8 ;  /* 0x00000008ff08723e */ /* 0x000fca00020006ff */
[----:B------:R-:W-:-:S05]  /*45a0*/  HADD2.F32 R8, -RZ, R8.H0_H0 ;  /* 0x20000008ff087230 */ /* 0x000fca0000004100 */
[----:B0-----:R-:W-:-:S04]  /*45b0*/  FMUL R9, R8, R7 ;  /* 0x0000000708097220 */ /* 0x001fc80000400000 */
[----:B------:R-:W-:-:S05]  /*45c0*/  FFMA R9, R14, R3, R9 ;  /* 0x000000030e097223 */ /* 0x000fca0000000009 */
[----:B------:R-:W-:-:S05]  /*45d0*/  F2FP.SATFINITE.E4M3.F32.PACK_AB_MERGE_C R9, RZ, R9, RZ ;  /* 0x00000009ff09723e */ /* 0x000fca00048070ff */
[----:B------:R0:W-:Y:S01]  /*45e0*/  STG.E.U8 desc[UR16][R10.64+0x39], R9 ;  /* 0x000039090a007986 */ /* 0x0001e2000c101110 */
[----:B------:R-:W-:Y:S05]  /*45f0*/  BRA `(.L_x_103) ;  /* 0x0000000800407947 */ /* 0x000fea0003800000 */
.L_x_38:
[----:B------:R-:W-:Y:S01]  /*4600*/  ISETP.GE.AND P1, PT, R26, 0x2, PT ;  /* 0x000000021a00780c */ /* 0x000fe20003f26270 */
[-C--:B--2---:R-:W-:Y:S01]  /*4610*/  FMUL R80, R80, R3.reuse ;  /* 0x0000000350507220 */ /* 0x084fe20000400000 */
[----:B------:R-:W-:Y:S01]  /*4620*/  ISETP.GE.AND P3, PT, R26, 0x1, PT ;  /* 0x000000011a00780c */ /* 0x000fe20003f66270 */
[-C--:B------:R-:W-:Y:S01]  /*4630*/  FMUL R79, R79, R3.reuse ;  /* 0x000000034f4f7220 */ /* 0x080fe20000400000 */
[----:B------:R-:W-:Y:S01]  /*4640*/  ISETP.LT.OR P5, PT, R25, 0x1, !P1 ;  /* 0x000000011900780c */ /* 0x000fe20004fa1670 */
[-C--:B------:R-:W-:Y:S01]  /*4650*/  FMUL R77, R77, R3.reuse ;  /* 0x000000034d4d7220 */ /* 0x080fe20000400000 */
[C---:B------:R-:W-:Y:S01]  /*4660*/  ISETP.LT.OR P2, PT, R25.reuse, 0x1, !P3 ;  /* 0x000000011900780c */ /* 0x040fe20005f41670 */
[-C--:B------:R-:W-:Y:S01]  /*4670*/  FMUL R78, R78, R3.reuse ;  /* 0x000000034e4e7220 */ /* 0x080fe20000400000 */
[----:B------:R-:W-:Y:S01]  /*4680*/  ISETP.LT.OR P3, PT, R25, 0x9, !P3 ;  /* 0x000000091900780c */ /* 0x000fe20005f61670 */
[-C--:B------:R-:W-:Y:S01]  /*4690*/  FMUL R75, R75, R3.reuse ;  /* 0x000000034b4b7220 */ /* 0x080fe20000400000 */
[----:B------:R-:W-:Y:S01]  /*46a0*/  F2FP.SATFINITE.E4M3.F32.PACK_AB_MERGE_C R13, RZ, R80, RZ ;  /* 0x00000050ff0d723e */ /* 0x000fe200048070ff */
[----:B------:R-:W-:Y:S01]  /*46b0*/  FMUL R76, R76, R3 ;  /* 0x000000034c4c7220 */ /* 0x000fe20000400000 */
[----:B------:R-:W-:Y:S01]  /*46c0*/  F2FP.SATFINITE.E4M3.F32.PACK_AB_MERGE_C R79, RZ, R79, RZ ;  /* 0x0000004fff4f723e */ /* 0x000fe200048070ff */
[----:B------:R-:W-:Y:S01]  /*46d0*/  FMUL R73, R73, R3 ;  /* 0x0000000349497220 */ /* 0x000fe20000400000 */
[----:B------:R-:W-:Y:S01]  /*46e0*/  F2FP.SATFINITE.E4M3.F32.PACK_AB_MERGE_C R77, RZ, R77, RZ ;  /* 0x0000004dff4d723e */ /* 0x000fe200048070ff */
[-C--:B------:R-:W-:Y:S01]  /*46f0*/  FMUL R74, R74, R3.reuse ;  /* 0x000000034a4a7220 */ /* 0x080fe20000400000 */
[C---:B------:R-:W-:Y:S01]  /*4700*/  ISETP.LT.OR P1, PT, R25.reuse, 0x9, !P1 ;  /* 0x000000091900780c */ /* 0x040fe20004f21670 */
[----:B------:R0:W-:Y:S01]  /*4710*/  @!P5 STG.E.U8 desc[UR16][R8.64+0x1], R13 ;  /* 0x0000010d0800d986 */ /* 0x0001e2000c101110 */
[----:B------:R-:W-:Y:S01]  /*4720*/  ISETP.GE.AND P5, PT, R26, 0x9, PT ;  /* 0x000000091a00780c */ /* 0x000fe20003fa6270 */
[----:B------:R-:W-:Y:S01]  /*4730*/  FMUL R72, R72, R3 ;  /* 0x0000000348487220 */ /* 0x000fe20000400000 */
[----:B------:R-:W-:Y:S01]  /*4740*/  F2FP.SATFINITE.E4M3.F32.PACK_AB_MERGE_C R75, RZ, R75, RZ ;  /* 0x0000004bff4b723e */ /* 0x000fe200048070ff */
[----:B------:R-:W-:Y:S01]  /*4750*/  @!P2 STG.E.U8 desc[UR16][R8.64], R79 ;  /* 0x0000004f0800a986 */ /* 0x000fe2000c101110 */
[----:B------:R-:W-:Y:S01]  /*4760*/  ISETP.GE.AND P2, PT, R26, 0xa, PT ;  /* 0x0000000a1a00780c */ /* 0x000fe20003f46270 */
[-C--:B------:R-:W-:Y:S01]  /*4770*/  FMUL R70, R70, R3.reuse ;  /* 0x0000000346467220 */ /* 0x080fe20000400000 */
[----:B------:R-:W-:Y:S01]  /*4780*/  F2FP.SATFINITE.E4M3.F32.PACK_AB_MERGE_C R23, RZ, R76, RZ ;  /* 0x0000004cff17723e */ /* 0x000fe200048070ff */
[----:B------:R-:W-:Y:S01]  /*4790*/  @!P3 STG.E.U8 desc[UR16][R10.64], R77 ;  /* 0x0000004d0a00b986 */ /* 0x000fe2000c101110 */
[----:B------:R-:W-:Y:S01]  /*47a0*/  ISETP.LT.OR P3, PT, R25, 0x1, !P5 ;  /* 0x000000011900780c */ /* 0x000fe20006f61670 */
[-C--:B------:R-:W-:Y:S01]  /*47b0*/  FMUL R69, R69, R3.reuse ;  /* 0x0000000345457220 */ /* 0x080fe20000400000 */
[C---:B------:R-:W-:Y:S01]  /*47c0*/  ISETP.LT.OR P6, PT, R25.reuse, 0x1, !P2 ;  /* 0x000000011900780c */ /* 0x040fe200057c1670 */
[-C--:B------:R-:W-:Y:S01]  /*47d0*/  FMUL R68, R68, R3.reuse ;  /* 0x0000000344447220 */ /* 0x080fe20000400000 */
[----:B------:R-:W-:Y:S01]  /*47e0*/  ISETP.LT.OR P5, PT, R25, 0x9, !P5 ;  /* 0x000000091900780c */ /* 0x000fe20006fa1670 */
[-C--:B------:R-:W-:Y:S01]  /*47f0*/  FMUL R67, R67, R3.reuse ;  /* 0x0000000343437220 */ /* 0x080fe20000400000 */
[----:B0-----:R-:W-:Y:S01]  /*4800*/  F2FP.SATFINITE.E4M3.F32.PACK_AB_MERGE_C R13, RZ, R78, RZ ;  /* 0x0000004eff0d723e */ /* 0x001fe200048070ff */
[----:B------:R-:W-:Y:S01]  /*4810*/  FMUL R66, R66, R3 ;  /* 0x0000000342427220 */ /* 0x000fe20000400000 */
[----:B------:R-:W-:Y:S01]  /*4820*/  F2FP.SATFINITE.E4M3.F32.PACK_AB_MERGE_C R73, RZ, R73, RZ ;  /* 0x00000049ff49723e */ /* 0x000fe200048070ff */
[-C--:B------:R-:W-:Y:S01]  /*4830*/  FMUL R65, R65, R3.reuse ;  /* 0x0000000341417220 */ /* 0x080fe20000400000 */
[C---:B------:R-:W-:Y:S01]  /*4840*/  ISETP.LT.OR P2, PT, R25.reuse, 0x9, !P2 ;  /* 0x000000091900780c */ /* 0x040fe20005741670 */
[----:B------:R0:W-:Y:S01]  /*4850*/  @!P1 STG.E.U8 desc[UR16][R10.64+0x1], R13 ;  /* 0x0000010d0a009986 */ /* 0x0001e2000c101110 */
[----:B------:R-:W-:Y:S01]  /*4860*/  ISETP.GE.AND P1, PT, R26, 0x12, PT ;  /* 0x000000121a00780c */ /* 0x000fe20003f26270 */
[-C--:B------:R-:W-:Y:S01]  /*4870*/  FMUL R64, R64, R3.reuse ;  /* 0x0000000340407220 */ /* 0x080fe20000400000 */
[----:B------:R-:W-:Y:S01]  /*4880*/  F2FP.SATFINITE.E4M3.F32.PACK_AB_MERGE_C R27, RZ, R70, RZ ;  /* 0x00000046ff1b723e */ /* 0x000fe200048070ff */
[----:B------:R-:W-:Y:S01]  /*4890*/  @!P3 STG.E.U8 desc[UR16][R8.64+0x8], R75 ;  /* 0x0000084b0800b986 */ /* 0x000fe2000c101110 */
[----:B------:R-:W-:Y:S01]  /*48a0*/  ISETP.GE.AND P3, PT, R26, 0x11, PT ;  /* 0x000000111a00780c */ /* 0x000fe20003f66270 */
[----:B------:R-:W-:Y:S01]  /*48b0*/  FMUL R62, R62, R3 ;  /* 0x000000033e3e7220 */ /* 0x000fe20000400000 */
[----:B------:R-:W-:Y:S01]  /*48c0*/  F2FP.SATFINITE.E4M3.F32.PACK_AB_MERGE_C R69, RZ, R69, RZ ;  /* 0x00000045ff45723e */ /* 0x000fe200048070ff */
[----:B------:R1:W-:Y:S01]  /*48d0*/  @!P6 STG.E.U8 desc[UR16][R8.64+0x9], R23 ;  /* 0x000009170800e986 */ /* 0x0003e2000c101110 */
[----:B------:R-:W-:Y:S01]  /*48e0*/  ISETP.LT.OR P6, PT, R25, 0x1, !P1 ;  /* 0x000000011900780c */ /* 0x000fe20004fc1670 */
[-C--:B------:R-:W-:Y:S01]  /*48f0*/  FMUL R63, R63, R3.reuse ;  /* 0x000000033f3f7220 */ /* 0x080fe20000400000 */
[C---:B------:R-:W-:Y:S01]  /*4900*/  ISETP.LT.OR P1, PT, R25.reuse, 0x9, !P1 ;  /* 0x000000091900780c */ /* 0x040fe20004f21670 */
[----:B------:R-:W-:Y:S01]  /*4910*/  @!P5 STG.E.U8 desc[UR16][R10.64+0x8], R73 ;  /* 0x000008490a00d986 */ /* 0x000fe2000c101110 */
[----:B------:R-:W-:Y:S01]  /*4920*/  ISETP.LT.OR P5, PT, R25, 0x1, !P3 ;  /* 0x000000011900780c */ /* 0x000fe20005fa1670 */
[-C--:B------:R-:W-:Y:S01]  /*4930*/  FMUL R61, R61, R3.reuse ;  /* 0x000000033d3d7220 */ /* 0x080fe20000400000 */
[----:B------:R-:W-:Y:S01]  /*4940*/  ISETP.LT.OR P3, PT, R25, 0x9, !P3 ;  /* 0x000000091900780c */ /* 0x000fe20005f61670 */
[-C--:B------:R-:W-:Y:S01]  /*4950*/  FMUL R60, R60, R3.reuse ;  /* 0x000000033c3c7220 */ /* 0x080fe20000400000 */
[----:B0-----:R-:W-:Y:S01]  /*4960*/  F2FP.SATFINITE.E4M3.F32.PACK_AB_MERGE_C R13, RZ, R74, RZ ;  /* 0x0000004aff0d723e */ /* 0x001fe200048070ff */
[----:B------:R-:W-:Y:S01]  /*4970*/  FMUL R58, R58, R3 ;  /* 0x000000033a3a7220 */ /* 0x000fe20000400000 */
[----:B------:R-:W-:Y:S01]  /*4980*/  F2FP.SATFINITE.E4M3.F32.PACK_AB_MERGE_C R67, RZ, R67, RZ ;  /* 0x00000043ff43723e */ /* 0x000fe200048070ff */
[-C--:B------:R-:W-:Y:S01]  /*4990*/  FMUL R59, R59, R3.reuse ;  /* 0x000000033b3b7220 */ /* 0x080fe20000400000 */
[----:B-1----:R-:W-:Y:S01]  /*49a0*/  F2FP.SATFINITE.E4M3.F32.PACK_AB_MERGE_C R23, RZ, R72, RZ ;  /* 0x00000048ff17723e */ /* 0x002fe200048070ff */
[----:B------:R0:W-:Y:S01]  /*49b0*/  @!P2 STG.E.U8 desc[UR16][R10.64+0x9], R13 ;  /* 0x0000090d0a00a986 */ /* 0x0001e2000c101110 */
[C---:B------:R-:W-:Y:S01]  /*49c0*/  ISETP.GE.AND P2, PT, R26.reuse, 0x1a, PT ;  /* 0x0000001a1a00780c */ /* 0x040fe20003f46270 */
[----:B------:R-:W-:Y:S01]  /*49d0*/  FMUL R57, R57, R3 ;  /* 0x0000000339397220 */ /* 0x000fe20000400000 */
[----:B------:R-:W-:Y:S01]  /*49e0*/  F2FP.SATFINITE.E4M3.F32.PACK_AB_MERGE_C R65, RZ, R65, RZ ;  /* 0x00000041ff41723e */ /* 0x000fe200048070ff */
[----:B------:R1:W-:Y:S01]  /*49f0*/  @!P5 STG.E.U8 desc[UR16][R8.64+0x10], R23 ;  /* 0x000010170800d986 */ /* 0x0003e2000c101110 */
[----:B------:R-:W-:Y:S01]  /*4a00*/  ISETP.GE.AND P5, PT, R26, 0x19, PT ;  /* 0x000000191a00780c */ /* 0x000fe20003fa6270 */
[----:B------:R-:W-:Y:S01]  /*4a10*/  FMUL R56, R56, R3 ;  /* 0x0000000338387220 */ /* 0x000fe20000400000 */
[----:B------:R-:W-:Y:S01]  /*4a20*/  F2FP.SATFINITE.E4M3.F32.PACK_AB_MERGE_C R63, RZ, R63, RZ ;  /* 0x0000003fff3f723e */ /* 0x000fe200048070ff */
[----:B------:R-:W-:Y:S01]  /*4a30*/  @!P6 STG.E.U8 desc[UR16][R8.64+0x11], R27 ;  /* 0x0000111b0800e986 */ /* 0x000fe2000c101110 */
[----:B------:R-:W-:Y:S01]  /*4a40*/  ISETP.LT.OR P6, PT, R25, 0x1, !P2 ;  /* 0x000000011900780c */ /* 0x000fe200057c1670 */
[-C--:B------:R-:W-:Y:S01]  /*4a50*/  FMUL R21, R21, R3.reuse ;  /* 0x0000000315157220 */ /* 0x080fe20000400000 */
[C---:B------:R-:W-:Y:S01]  /*4a60*/  ISETP.LT.OR P2, PT, R25.reuse, 0x9, !P2 ;  /* 0x000000091900780c */ /* 0x040fe20005741670 */
[----:B------:R-:W-:Y:S01]  /*4a70*/  @!P3 STG.E.U8 desc[UR16][R10.64+0x10], R69 ;  /* 0x000010450a00b986 */ /* 0x000fe2000c101110 */
[C---:B------:R-:W-:Y:S01]  /*4a80*/  ISETP.LT.OR P3, PT, R25.reuse, 0x1, !P5 ;  /* 0x000000011900780c */ /* 0x040fe20006f61670 */
[-C--:B------:R-:W-:Y:S01]  /*4a90*/  FMUL R20, R20, R3.reuse ;  /* 0x0000000314147220 */ /* 0x080fe20000400000 */
[----:B------:R-:W-:Y:S01]  /*4aa0*/  ISETP.LT.OR P5, PT, R25, 0x9, !P5 ;  /* 0x000000091900780c */ /* 0x000fe20006fa1670 */
[-C--:B------:R-:W-:Y:S01]  /*4ab0*/  FMUL R19, R19, R3.reuse ;  /* 0x0000000313137220 */ /* 0x080fe20000400000 */
[----:B0-----:R-:W-:Y:S01]  /*4ac0*/  F2FP.SATFINITE.E4M3.F32.PACK_AB_MERGE_C R13, RZ, R68, RZ ;  /* 0x00000044ff0d723e */ /* 0x001fe200048070ff */
[-C--:B------:R-:W-:Y:S01]  /*4ad0*/  FMUL R18, R18, R3.reuse ;  /* 0x0000000312127220 */ /* 0x080fe20000400000 */
[----:B-1----:R-:W-:Y:S01]  /*4ae0*/  F2FP.SATFINITE.E4M3.F32.PACK_AB_MERGE_C R23, RZ, R66, RZ ;  /* 0x00000042ff17723e */ /* 0x002fe200048070ff */
[----:B------:R-:W-:Y:S01]  /*4af0*/  FMUL R17, R17, R3 ;  /* 0x0000000311117220 */ /* 0x000fe20000400000 */
[----:B------:R-:W-:Y:S01]  /*4b00*/  F2FP.SATFINITE.E4M3.F32.PACK_AB_MERGE_C R61, RZ, R61, RZ ;  /* 0x0000003dff3d723e */ /* 0x000fe200048070ff */
[----:B------:R0:W-:Y:S01]  /*4b10*/  @!P1 STG.E.U8 desc[UR16][R10.64+0x11], R13 ;  /* 0x0000110d0a009986 */ /* 0x0001e2000c101110 */
[----:B------:R-:W-:Y:S01]  /*4b20*/  ISETP.GE.AND P1, PT, R26, 0x22, PT ;  /* 0x000000221a00780c */ /* 0x000fe20003f26270 */
[----:B------:R-:W-:Y:S01]  /*4b30*/  FMUL R16, R16, R3 ;  /* 0x0000000310107220 */ /* 0x000fe20000400000 */
[----:B------:R-:W-:Y:S01]  /*4b40*/  F2FP.SATFINITE.E4M3.F32.PACK_AB_MERGE_C R59, RZ, R59, RZ ;  /* 0x0000003bff3b723e */ /* 0x000fe200048070ff */
[----:B------:R-:W-:Y:S01]  /*4b50*/  @!P3 STG.E.U8 desc[UR16][R8.64+0x18], R67 ;  /* 0x000018430800b986 */ /* 0x000fe2000c101110 */
[----:B------:R-:W-:Y:S01]  /*4b60*/  ISETP.GE.AND P3, PT, R26, 0x21, PT ;  /* 0x000000211a00780c */ /* 0x000fe20003f66270 */
[----:B------:R-:W-:Y:S01]  /*4b70*/  FMUL R15, R15, R3 ;  /* 0x000000030f0f7220 */ /* 0x000fe20000400000 */
[----:B------:R-:W-:Y:S01]  /*4b80*/  F2FP.SATFINITE.E4M3.F32.PACK_AB_MERGE_C R57, RZ, R57, RZ ;  /* 0x00000039ff39723e */ /* 0x000fe200048070ff */
[----:B------:R1:W-:Y:S01]  /*4b90*/  @!P6 STG.E.U8 desc[UR16][R8.64+0x19], R23 ;  /* 0x000019170800e986 */ /* 0x0003e2000c101110 */
[C---:B------:R-:W-:Y:S01]  /*4ba0*/  ISETP.LT.OR P6, PT, R25.reuse, 0x1, !P3 ;  /* 0x000000011900780c */ /* 0x040fe20005fc1670 */
[----:B------:R-:W-:Y:S01]  /*4bb0*/  FMUL R14, R14, R3 ;  /* 0x000000030e0e7220 */ /* 0x000fe20000400000 */
[C---:B------:R-:W-:Y:S01]  /*4bc0*/  ISETP.LT.OR P3, PT, R25.reuse, 0x9, !P3 ;  /* 0x000000091900780c */ /* 0x040fe20005f61670 */
[----:B------:R-:W-:Y:S01]  /*4bd0*/  @!P5 STG.E.U8 desc[UR16][R10.64+0x18], R65 ;  /* 0x000018410a00d986 */ /* 0x000fe2000c101110 */
[----:B------:R-:W-:-:S02]  /*4be0*/  ISETP.LT.OR P5, PT, R25, 0x1, !P1 ;  /* 0x000000011900780c */ /* 0x000fc40004fa1670 */
[----:B0-----:R-:W-:Y:S02]  /*4bf0*/  F2FP.SATFINITE.E4M3.F32.PACK_AB_MERGE_C R13, RZ, R64, RZ ;  /* 0x00000040ff0d723e */ /* 0x001fe400048070ff */
[----:B------:R-:W-:Y:S02]  /*4c00*/  ISETP.LT.OR P1, PT, R25, 0x9, !P1 ;  /* 0x000000091900780c */ /* 0x000fe40004f21670 */
[----:B------:R-:W-:Y:S01]  /*4c10*/  F2FP.SATFINITE.E4M3.F32.PACK_AB_MERGE_C R21, RZ, R21, RZ ;  /* 0x00000015ff15723e */ /* 0x000fe200048070ff */
[----:B------:R0:W-:Y:S01]  /*4c20*/  @!P2 STG.E.U8 desc[UR16][R10.64+0x19], R13 ;  /* 0x0000190d0a00a986 */ /* 0x0001e2000c101110 */
[----:B-1----:R-:W-:Y:S02]  /*4c30*/  F2FP.SATFINITE.E4M3.F32.PACK_AB_MERGE_C R23, RZ, R62, RZ ;  /* 0x0000003eff17723e */ /* 0x002fe400048070ff */
[----:B------:R-:W-:Y:S01]  /*4c40*/  ISETP.GE.AND P2, PT, R26, 0x2a, PT ;  /* 0x0000002a1a00780c */ /* 0x000fe20003f46270 */
[----:B------:R-:W-:Y:S01]  /*4c50*/  @!P6 STG.E.U8 desc[UR16][R8.64+0x20], R63 ;  /* 0x0000203f0800e986 */ /* 0x000fe2000c101110 */
[----:B------:R-:W-:-:S02]  /*4c60*/  F2FP.SATFINITE.E4M3.F32.PACK_AB_MERGE_C R19, RZ, R19, RZ ;  /* 0x00000013ff13723e */ /* 0x000fc400048070ff */
[----:B------:R-:W-:Y:S01]  /*4c70*/  F2FP.SATFINITE.E4M3.F32.PACK_AB_MERGE_C R17, RZ, R17, RZ ;  /* 0x00000011ff11723e */ /* 0x000fe200048070ff */
[----:B------:R1:W-:Y:S01]  /*4c80*/  @!P5 STG.E.U8 desc[UR16][R8.64+0x21], R23 ;  /* 0x000021170800d986 */ /* 0x0003e2000c101110 */
[----:B------:R-:W-:Y:S02]  /*4c90*/  ISETP.GE.AND P5, PT, R26, 0x29, PT ;  /* 0x000000291a00780c */ /* 0x000fe40003fa6270 */
[----:B------:R-:W-:Y:S01]  /*4ca0*/  F2FP.SATFINITE.E4M3.F32.PACK_AB_MERGE_C R15, RZ, R15, RZ ;  /* 0x0000000fff0f723e */ /* 0x000fe200048070ff */
[----:B------:R-:W-:Y:S01]  /*4cb0*/  @!P3 STG.E.U8 desc[UR16][R10.64+0x20], R61 ;  /* 0x0000203d0a00b986 */ /* 0x000fe2000c101110 */
[C---:B------:R-:W-:Y:S02]  /*4cc0*/  ISETP.LT.OR P3, PT, R25.reuse, 0x1, !P2 ;  /* 0x000000011900780c */ /* 0x040fe40005761670 */
[C---:B------:R-:W-:Y:S02]  /*4cd0*/  ISETP.LT.OR P6, PT, R25.reuse, 0x1, !P5 ;  /* 0x000000011900780c */ /* 0x040fe40006fc1670 */
[----:B------:R-:W-:-:S02]  /*4ce0*/  ISETP.LT.OR P5, PT, R25, 0x9, !P5 ;  /* 0x000000091900780c */ /* 0x000fc40006fa1670 */
[----:B0-----:R-:W-:Y:S02]  /*4cf0*/  F2FP.SATFINITE.E4M3.F32.PACK_AB_MERGE_C R13, RZ, R60, RZ ;  /* 0x0000003cff0d723e */ /* 0x001fe400048070ff */
[----:B-1----:R-:W-:Y:S02]  /*4d00*/  F2FP.SATFINITE.E4M3.F32.PACK_AB_MERGE_C R23, RZ, R58, RZ ;  /* 0x0000003aff17723e */ /* 0x002fe400048070ff */
[----:B------:R-:W-:Y:S01]  /*4d10*/  ISETP.LT.OR P2, PT, R25, 0x9, !P2 ;  /* 0x000000091900780c */ /* 0x000fe20005741670 */
[----:B------:R0:W-:Y:S01]  /*4d20*/  @!P1 STG.E.U8 desc[UR16][R10.64+0x21], R13 ;  /* 0x0000210d0a009986 */ /* 0x0001e2000c101110 */
[----:B------:R-:W-:-:S03]  /*4d30*/  ISETP.GE.AND P1, PT, R26, 0x31, PT ;  /* 0x000000311a00780c */ /* 0x000fc60003f26270 */
[----:B------:R1:W-:Y:S01]  /*4d40*/  @!P3 STG.E.U8 desc[UR16][R8.64+0x29], R23 ;  /* 0x000029170800b986 */ /* 0x0003e2000c101110 */
[----:B------:R-:W-:-:S03]  /*4d50*/  ISETP.GE.AND P3, PT, R26, 0x32, PT ;  /* 0x000000321a00780c */ /* 0x000fc60003f66270 */
[----:B------:R-:W-:Y:S01]  /*4d60*/  @!P6 STG.E.U8 desc[UR16][R8.64+0x28], R59 ;  /* 0x0000283b0800e986 */ /* 0x000fe2000c101110 */
[C---:B------:R-:W-:Y:S02]  /*4d70*/  ISETP.LT.OR P6, PT, R25.reuse, 0x1, !P1 ;  /* 0x000000011900780c */ /* 0x040fe40004fc1670 */
[C---:B------:R-:W-:Y:S01]  /*4d80*/  ISETP.LT.OR P1, PT, R25.reuse, 0x9, !P1 ;  /* 0x000000091900780c */ /* 0x040fe20004f21670 */
[----:B------:R-:W-:Y:S01]  /*4d90*/  @!P5 STG.E.U8 desc[UR16][R10.64+0x28], R57 ;  /* 0x000028390a00d986 */ /* 0x000fe2000c101110 */
[C---:B------:R-:W-:Y:S02]  /*4da0*/  ISETP.LT.OR P5, PT, R25.reuse, 0x1, !P3 ;  /* 0x000000011900780c */ /* 0x040fe40005fa1670 */
        /* <DEDUP_REMOVED lines=10> */
[----:B------:R2:W-:Y:S01]  /*4e50*/  @!P1 STG.E.U8 desc[UR16][R10.64+0x30], R19 ;  /* 0x000030130a009986 */ /* 0x0005e2000c101110 */
[C---:B------:R-:W-:Y:S02]  /*4e60*/  ISETP.LT.OR P1, PT, R25.reuse, 0x1, !P2 ;  /* 0x000000011900780c */ /* 0x040fe40005721670 */
[----:B------:R-:W-:Y:S02]  /*4e70*/  ISETP.LT.OR P2, PT, R25, 0x9, !P2 ;  /* 0x000000091900780c */ /* 0x000fe40005741670 */
[----:B0-----:R-:W-:Y:S02]  /*4e80*/  F2FP.SATFINITE.E4M3.F32.PACK_AB_MERGE_C R13, RZ, R18, RZ ;  /* 0x00000012ff0d723e */ /* 0x001fe400048070ff */
[----:B-1----:R-:W-:-:S03]  /*4e90*/  F2FP.SATFINITE.E4M3.F32.PACK_AB_MERGE_C R21, RZ, R14, RZ ;  /* 0x0000000eff15723e */ /* 0x002fc600048070ff */
[----:B------:R0:W-:Y:S01]  /*4ea0*/  @!P3 STG.E.U8 desc[UR16][R10.64+0x31], R13 ;  /* 0x0000310d0a00b986 */ /* 0x0001e2000c101110 */
[----:B--2---:R-:W-:-:S03]  /*4eb0*/  F2FP.SATFINITE.E4M3.F32.PACK_AB_MERGE_C R19, RZ, R16, RZ ;  /* 0x00000010ff13723e */ /* 0x004fc600048070ff */
[----:B------:R0:W-:Y:S04]  /*4ec0*/  @!P1 STG.E.U8 desc[UR16][R8.64+0x38], R17 ;  /* 0x0000381108009986 */ /* 0x0001e8000c101110 */
[----:B------:R0:W-:Y:S04]  /*4ed0*/  @!P5 STG.E.U8 desc[UR16][R8.64+0x39], R19 ;  /* 0x000039130800d986 */ /* 0x0001e8000c101110 */
[----:B------:R0:W-:Y:S04]  /*4ee0*/  @!P2 STG.E.U8 desc[UR16][R10.64+0x38], R15 ;  /* 0x0000380f0a00a986 */ /* 0x0001e8000c101110 */
[----:B------:R0:W-:Y:S02]  /*4ef0*/  @!P6 STG.E.U8 desc[UR16][R10.64+0x39], R21 ;  /* 0x000039150a00e986 */ /* 0x0001e4000c101110 */
.L_x_103:
[----:B------:R-:W-:Y:S05]  /*4f00*/  BSYNC B0 ;  /* 0x0000000000007941 */ /* 0x000fea0003800000 */
.L_x_37:
[----:B------:R-:W-:Y:S01]  /*4f10*/  ULDC UR6, c[0x0][0xc] ;  /* 0x0000030000067ab9 */ /* 0x000fe20000000800 */
[----:B------:R-:W-:Y:S01]  /*4f20*/  ULDC UR7, c[0x0][0x10] ;  /* 0x0000040000077ab9 */ /* 0x000fe20000000800 */
[----:B0-----:R-:W0:Y:S01]  /*4f30*/  LDC R9, c[0x0][0x14] ;  /* 0x00000500ff097b82 */ /* 0x001e220000000800 */
[----:B------:R-:W-:Y:S01]  /*4f40*/  UIMAD.WIDE.U32 UR6, UR6, UR7, URZ ;  /* 0x00000007060672a5 */ /* 0x000fe2000f8e003f */
[----:B-----5:R-:W-:Y:S01]  /*4f50*/  PRMT R8, RZ, 0x7610, R8 ;  /* 0x00007610ff087816 */ /* 0x020fe20000000008 */
[----:B------:R-:W-:Y:S02]  /*4f60*/  IMAD.MOV.U32 R12, RZ, RZ, -0x1 ;  /* 0xffffffffff0c7424 */ /* 0x000fe400078e00ff */
[----:B------:R-:W-:Y:S02]  /*4f70*/  IMAD.MOV.U32 R71, RZ, RZ, -0x1 ;  /* 0xffffffffff477424 */ /* 0x000fe400078e00ff */
[----:B0-----:R-:W-:-:S04]  /*4f80*/  IMAD.WIDE.U32 R4, R9, UR6, R4 ;  /* 0x0000000609047c25 */ /* 0x001fc8000f8e0004 */
[----:B------:R-:W-:Y:S01]  /*4f90*/  IMAD R9, R9, UR7, RZ ;  /* 0x0000000709097c24 */ /* 0x000fe2000f8e02ff */
[----:B------:R-:W-:Y:S02]  /*4fa0*/  ULDC.64 UR6, c[0x0][0x650] ;  /* 0x0001940000067ab9 */ /* 0x000fe40000000a00 */
[----:B------:R-:W-:Y:S01]  /*4fb0*/  ISETP.GE.U32.AND P1, PT, R4, UR6, PT ;  /* 0x0000000604007c0c */ /* 0x000fe2000bf26070 */
[----:B------:R-:W-:-:S05]  /*4fc0*/  IMAD.IADD R5, R5, 0x1, R9 ;  /* 0x0000000105057824 */ /* 0x000fca00078e0209 */
[----:B------:R-:W-:-:S13]  /*4fd0*/  ISETP.GE.U32.AND.EX P1, PT, R5, UR7, PT, P1 ;  /* 0x0000000705007c0c */ /* 0x000fda000bf26110 */
[----:B------:R-:W-:Y:S05]  /*4fe0*/  @P1 BRA `(.L_x_104) ;  /* 0x0000000400601947 */ /* 0x000fea0003800000 */
[----:B------:R-:W0:Y:S01]  /*4ff0*/  S2R R20, SR_CTAID.X ;  /* 0x0000000000147919 */ /* 0x000e220000002500 */
[----:B------:R-:W5:Y:S01]  /*5000*/  LDC.64 R14, c[0x0][0x628] ;  /* 0x00018a00ff0e7b82 */ /* 0x000f620000000a00 */
[----:B------:R-:W-:Y:S01]  /*5010*/  ULDC UR6, c[0x0][0x150] ;  /* 0x0000540000067ab9 */ /* 0x000fe20000000800 */
[----:B------:R-:W-:Y:S01]  /*5020*/  IMAD.MOV.U32 R12, RZ, RZ, R4 ;  /* 0x000000ffff0c7224 */ /* 0x000fe200078e0004 */
[----:B-12-4-:R-:W1:Y:S01]  /*5030*/  S2R R22, SR_CTAID.Y ;  /* 0x0000000000167919 */ /* 0x016e620000002600 */
[----:B------:R-:W-:-:S04]  /*5040*/  IMAD.MOV.U32 R13, RZ, RZ, R5 ;  /* 0x000000ffff0d7224 */ /* 0x000fc800078e0005 */
[----:B------:R-:W2:Y:S08]  /*5050*/  LDC R23, c[0x0][0x144] ;  /* 0x00005100ff177b82 */ /* 0x000eb00000000800 */
[----:B------:R-:W4:Y:S08]  /*5060*/  LDC R16, c[0x0][0x630] ;  /* 0x00018c00ff107b82 */ /* 0x000f300000000800 */
[----:B------:R-:W1:Y:S01]  /*5070*/  LDC.64 R18, c[0x0][0x620] ;  /* 0x00018800ff127b82 */ /* 0x000e620000000a00 */
[----:B-----5:R-:W-:-:S04]  /*5080*/  ISETP.NE.U32.AND P1, PT, R14, RZ, PT ;  /* 0x000000ff0e00720c */ /* 0x020fc80003f25070 */
[----:B------:R-:W-:Y:S02]  /*5090*/  ISETP.NE.AND.EX P1, PT, R15, RZ, PT, P1 ;  /* 0x000000ff0f00720c */ /* 0x000fe40003f25310 */
[----:B0-----:R-:W-:-:S05]  /*50a0*/  I2FP.F32.U32 R8, R20 ;  /* 0x0000001400087245 */ /* 0x001fca0000201000 */
[----:B------:R-:W-:-:S04]  /*50b0*/  FMUL R8, R8, UR6 ;  /* 0x0000000608087c20 */ /* 0x000fc80008400000 */
[----:B------:R0:W0:Y:S02]  /*50c0*/  F2I.U32.TRUNC.NTZ R21, R8 ;  /* 0x0000000800157305 */ /* 0x000024000020f000 */
[----:B--2-4-:R-:W-:Y:S05]  /*50d0*/  @!P1 BRA `(.L_x_105) ;  /* 0x0000000000289947 */ /* 0x014fea0003800000 */
[----:B------:R-:W2:Y:S02]  /*50e0*/  LDC R9, c[0x0][0x634] ;  /* 0x00018d00ff097b82 */ /* 0x000ea40000000800 */
[----:B--2---:R-:W-:-:S05]  /*50f0*/  IADD3 R13, P1, R4, R9, RZ ;  /* 0x00000009040d7210 */ /* 0x004fca0007f3e0ff */
[----:B------:R-:W-:-:S04]  /*5100*/  IMAD.X R17, RZ, RZ, R5, P1 ;  /* 0x000000ffff117224 */ /* 0x000fc800008e0605 */
[----:B0-----:R-:W-:-:S04]  /*5110*/  IMAD.WIDE.U32 R8, R17, R14, RZ ;  /* 0x0000000e11087225 */ /* 0x001fc800078e00ff */
[----:B---3--:R-:W-:-:S04]  /*5120*/  IMAD.WIDE.U32 R10, P1, R13, R15, R8 ;  /* 0x0000000f0d0a7225 */ /* 0x008fc80007820008 */
[----:B------:R-:W-:-:S04]  /*5130*/  IMAD.WIDE.U32 R8, R13, R14, RZ ;  /* 0x0000000e0d087225 */ /* 0x000fc800078e00ff */
[----:B------:R-:W-:Y:S01]  /*5140*/  IMAD.X R13, RZ, RZ, RZ, P1 ;  /* 0x000000ffff0d7224 */ /* 0x000fe200008e06ff */
[----:B------:R-:W-:Y:S01]  /*5150*/  IADD3 RZ, P1, R9, R10, RZ ;  /* 0x0000000a09ff7210 */ /* 0x000fe20007f3e0ff */
[----:B------:R-:W-:-:S04]  /*5160*/  IMAD.MOV.U32 R12, RZ, RZ, R11 ;  /* 0x000000ffff0c7224 */ /* 0x000fc800078e000b */
[----:B------:R-:W-:-:S08]  /*5170*/  IMAD.WIDE.U32.X R12, R17, R15, R12, P1 ;  /* 0x0000000f110c7225 */ /* 0x000fd000008e040c */
.L_x_105:
[----:B---3--:R-:W2:Y:S01]  /*5180*/  LDC.64 R28, c[0x0][0x640] ;  /* 0x00019000ff1c7b82 */ /* 0x008ea20000000a00 */
[-C--:B------:R-:W-:Y:S01]  /*5190*/  SHF.R.U64 R71, R12, R16.reuse, R13 ;  /* 0x000000100c477219 */ /* 0x080fe2000000120d */
[----:B0-----:R-:W-:Y:S01]  /*51a0*/  IMAD.MOV R21, RZ, RZ, -R21 ;  /* 0x000000ffff157224 */ /* 0x001fe200078e0a15 */
[----:B------:R-:W-:Y:S01]  /*51b0*/  SHF.R.U32.HI R8, RZ, R16, R13 ;  /* 0x00000010ff087219 */ /* 0x000fe2000001160d */
[----:B------:R-:W-:Y:S01]  /*51c0*/  ULDC UR6, c[0x0][0x154] ;  /* 0x0000550000067ab9 */ /* 0x000fe20000000800 */
[----:B------:R-:W-:Y:S01]  /*51d0*/  IADD3 R11, P1, RZ, -R71, RZ ;  /* 0x80000047ff0b7210 */ /* 0x000fe20007f3e0ff */
[----:B------:R-:W-:Y:S02]  /*51e0*/  IMAD R21, R23, R21, R20 ;  /* 0x0000001517157224 */ /* 0x000fe400078e0214 */
[----:B------:R-:W0:Y:S01]  /*51f0*/  LDC R12, c[0x0][0x618] ;  /* 0x00018600ff0c7b82 */ /* 0x000e220000000800 */
[----:B------:R-:W-:Y:S02]  /*5200*/  IMAD.MOV.U32 R13, RZ, RZ, 0x1 ;  /* 0x00000001ff0d7424 */ /* 0x000fe400078e00ff */
[----:B------:R-:W-:-:S04]  /*5210*/  IMAD.X R9, RZ, RZ, ~R8, P1 ;  /* 0x000000ffff097224 */ /* 0x000fc800008e0e08 */
[-C--:B-1----:R-:W-:Y:S01]  /*5220*/  IMAD R10, R9, R18.reuse, RZ ;  /* 0x00000012090a7224 */ /* 0x082fe200078e02ff */
[----:B------:R-:W1:Y:S01]  /*5230*/  LDC R24, c[0x0][0x608] ;  /* 0x00018200ff187b82 */ /* 0x000e620000000800 */
[----:B------:R-:W-:-:S04]  /*5240*/  IMAD.WIDE.U32 R8, R11, R18, R4 ;  /* 0x000000120b087225 */ /* 0x000fc800078e0004 */
[----:B------:R-:W-:Y:S01]  /*5250*/  IMAD R11, R11, R19, R10 ;  /* 0x000000130b0b7224 */ /* 0x000fe200078e020a */
[----:B------:R-:W-:Y:S02]  /*5260*/  I2FP.F32.U32 R10, R22 ;  /* 0x00000016000a7245 */ /* 0x000fe40000201000 */
[----:B------:R-:W3:Y:S01]  /*5270*/  LDC R26, c[0x0][0x658] ;  /* 0x00019600ff1a7b82 */ /* 0x000ee20000000800 */
[----:B------:R-:W-:Y:S01]  /*5280*/  IMAD.IADD R9, R9, 0x1, R11 ;  /* 0x0000000109097824 */ /* 0x000fe200078e020b */
[----:B--2---:R-:W-:Y:S01]  /*5290*/  ISETP.NE.U32.AND P1, PT, R28, RZ, PT ;  /* 0x000000ff1c00720c */ /* 0x004fe20003f25070 */
[----:B------:R-:W-:Y:S01]  /*52a0*/  FMUL R10, R10, UR6 ;  /* 0x000000060a0a7c20 */ /* 0x000fe20008400000 */
[----:B------:R-:W-:Y:S02]  /*52b0*/  IMAD.MOV.U32 R11, RZ, RZ, -0x1 ;  /* 0xffffffffff0b7424 */ /* 0x000fe400078e00ff */
[----:B------:R-:W-:Y:S01]  /*52c0*/  ISETP.NE.AND.EX P1, PT, R29, RZ, PT, P1 ;  /* 0x000000ff1d00720c */ /* 0x000fe20003f25310 */
[----:B------:R2:W4:Y:S01]  /*52d0*/  F2I.U32.TRUNC.NTZ R17, R10 ;  /* 0x0000000a00117305 */ /* 0x000522000020f000 */
[----:B------:R-:W2:Y:S01]  /*52e0*/  LDC R19, c[0x0][0x148] ;  /* 0x00005200ff137b82 */ /* 0x000ea20000000800 */
[----:B0-----:R-:W-:-:S02]  /*52f0*/  SHF.R.U64 R16, R8, R12, R9 ;  /* 0x0000000c08107219 */ /* 0x001fc40000001209 */
[----:B------:R-:W-:-:S05]  /*5300*/  SHF.R.U32.HI R9, RZ, R12, R9 ;  /* 0x0000000cff097219 */ /* 0x000fca0000011609 */
[----:B------:R-:W0:Y:S01]  /*5310*/  LDC R20, c[0x0][0x600] ;  /* 0x00018000ff147b82 */ /* 0x000e220000000800 */
[-CC-:B-1----:R-:W-:Y:S02]  /*5320*/  SHF.R.U64 R14, R16, R24.reuse, R9.reuse ;  /* 0x00000018100e7219 */ /* 0x182fe40000001209 */
[----:B------:R-:W-:-:S05]  /*5330*/  SHF.R.U32.HI R9, RZ, R24, R9 ;  /* 0x00000018ff097219 */ /* 0x000fca0000011609 */
[----:B------:R-:W1:Y:S01]  /*5340*/  LDC R25, c[0x0][0x648] ;  /* 0x00019200ff197b82 */ /* 0x000e620000000800 */
[-CC-:B---3--:R-:W-:Y:S02]  /*5350*/  SHF.R.U64 R18, R14, R26.reuse, R9.reuse ;  /* 0x0000001a0e127219 */ /* 0x188fe40000001209 */
[-C--:B------:R-:W-:Y:S02]  /*5360*/  SHF.L.U32 R11, R11, R26.reuse, RZ ;  /* 0x0000001a0b0b7219 */ /* 0x080fe400000006ff */
[-C--:B------:R-:W-:Y:S01]  /*5370*/  SHF.R.U32.HI R9, RZ, R26.reuse, R9 ;  /* 0x0000001aff097219 */ /* 0x080fe20000011609 */
[----:B------:R-:W-:Y:S01]  /*5380*/  IMAD.MOV.U32 R8, RZ, RZ, R18 ;  /* 0x000000ffff087224 */ /* 0x000fe200078e0012 */
[----:B------:R-:W-:Y:S01]  /*5390*/  SHF.L.U32 R24, R13, R26, RZ ;  /* 0x0000001a0d187219 */ /* 0x000fe200000006ff */
[----:B------:R-:W3:Y:S01]  /*53a0*/  LDC R27, c[0x0][0x638] ;  /* 0x00018e00ff1b7b82 */ /* 0x000ee20000000800 */
[----:B------:R-:W-:-:S07]  /*53b0*/  LOP3.LUT R23, RZ, R11, RZ, 0x33, !PT ;  /* 0x0000000bff177212 */ /* 0x000fce00078e33ff */
[----:B------:R-:W0:Y:S01]  /*53c0*/  LDC R30, c[0x0][0x610] ;  /* 0x00018400ff1e7b82 */ /* 0x000e220000000800 */
[----:B----4-:R-:W-:Y:S05]  /*53d0*/  @!P1 BRA `(.L_x_106) ;  /* 0x0000000000289947 */ /* 0x010fea0003800000 */
[----:B------:R-:W4:Y:S02]  /*53e0*/  LDC R13, c[0x0][0x64c] ;  /* 0x00019300ff0d7b82 */ /* 0x000f240000000800 */
[----:B----4-:R-:W-:-:S05]  /*53f0*/  IADD3 R13, P1, R18, R13, RZ ;  /* 0x0000000d120d7210 */ /* 0x010fca0007f3e0ff */
[----:B------:R-:W-:-:S04]  /*5400*/  IMAD.X R15, RZ, RZ, R9, P1 ;  /* 0x000000ffff0f7224 */ /* 0x000fc800008e0609 */
[----:B------:R-:W-:-:S04]  /*5410*/  IMAD.WIDE.U32 R8, R15, R28, RZ ;  /* 0x0000001c0f087225 */ /* 0x000fc800078e00ff */
[----:B--2---:R-:W-:-:S04]  /*5420*/  IMAD.WIDE.U32 R10, P1, R13, R29, R8 ;  /* 0x0000001d0d0a7225 */ /* 0x004fc80007820008 */
[----:B------:R-:W-:-:S04]  /*5430*/  IMAD.WIDE.U32 R8, R13, R28, RZ ;  /* 0x0000001c0d087225 */ /* 0x000fc800078e00ff */
[----:B------:R-:W-:Y:S01]  /*5440*/  IMAD.X R13, RZ, RZ, RZ, P1 ;  /* 0x000000ffff0d7224 */ /* 0x000fe200008e06ff */
[----:B------:R-:W-:Y:S01]  /*5450*/  IADD3 RZ, P1, R9, R10, RZ ;  /* 0x0000000a09ff7210 */ /* 0x000fe20007f3e0ff */
[----:B------:R-:W-:-:S04]  /*5460*/  IMAD.MOV.U32 R12, RZ, RZ, R11 ;  /* 0x000000ffff0c7224 */ /* 0x000fc800078e000b */
[----:B------:R-:W-:-:S08]  /*5470*/  IMAD.WIDE.U32.X R8, R15, R29, R12, P1 ;  /* 0x0000001d0f087225 */ /* 0x000fd000008e040c */
.L_x_106:
[----:B-1----:R-:W-:Y:S01]  /*5480*/  SHF.R.U64 R8, R8, R25, R9 ;  /* 0x0000001908087219 */ /* 0x002fe20000001209 */
[----:B0-----:R-:W-:Y:S01]  /*5490*/  VIADD R13, R20, 0xffffffff ;  /* 0xffffffff140d7836 */ /* 0x001fe20000000000 */
[----:B------:R-:W-:Y:S01]  /*54a0*/  LOP3.LUT R11, R14, R23, RZ, 0xc0, !PT ;  /* 0x000000170e0b7212 */ /* 0x000fe200078ec0ff */
[----:B------:R-:W-:Y:S02]  /*54b0*/  IMAD.MOV R17, RZ, RZ, -R17 ;  /* 0x000000ffff117224 */ /* 0x000fe400078e0a11 */
[----:B------:R-:W-:Y:S02]  /*54c0*/  IMAD.MOV R9, RZ, RZ, -R8 ;  /* 0x000000ffff097224 */ /* 0x000fe400078e0a08 */
[----:B------:R-:W-:Y:S01]  /*54d0*/  IMAD R24, R24, R8, R11 ;  /* 0x0000000818187224 */ /* 0x000fe200078e020b */
[----:B------:R-:W-:Y:S01]  /*54e0*/  LOP3.LUT R11, R16, R13, RZ, 0xc0, !PT ;  /* 0x0000000d100b7212 */ /* 0x000fe200078ec0ff */
[----:B--2---:R-:W-:Y:S02]  /*54f0*/  @P4 IMAD R21, R19, R17, R22 ;  /* 0x0000001113154224 */ /* 0x004fe400078e0216 */
[----:B---3--:R-:W-:-:S02]  /*5500*/  IMAD R8, R9, R27, R18 ;  /* 0x0000001b09087224 */ /* 0x008fc400078e0212 */
[----:B------:R-:W-:Y:S02]  /*5510*/  IMAD R24, R24, R30, R21 ;  /* 0x0000001e18187224 */ /* 0x000fe400078e0215 */
[----:B------:R-:W-:Y:S02]  /*5520*/  IMAD R9, R8, R20, R11 ;  /* 0x0000001408097224 */ /* 0x000fe400078e020b */
[----:B------:R-:W-:-:S03]  /*5530*/  IMAD.MOV.U32 R10, RZ, RZ, 0x1 ;  /* 0x00000001ff0a7424 */ /* 0x000fc600078e00ff */
[----:B------:R-:W-:Y:S02]  /*5540*/  SEL R12, R9, R24, !P4 ;  /* 0x00000018090c7207 */ /* 0x000fe40006000000 */
[----:B------:R-:W-:Y:S02]  /*5550*/  PRMT R8, R10, 0x7610, R8 ;  /* 0x000076100a087816 */ /* 0x000fe40000000008 */
[----:B------:R-:W-:-:S07]  /*5560*/  SEL R24, R24, R9, !P4 ;  /* 0x0000000918187207 */ /* 0x000fce0006000000 */
.L_x_104:
[----:B------:R-:W-:Y:S01]  /*5570*/  LOP3.LUT P1, RZ, R8, 0xff, RZ, 0xc0, !PT ;  /* 0x000000ff08ff7812 */ /* 0x000fe2000782c0ff */
[----:B---3--:R-:W-:-:S12]  /*5580*/  IMAD.MOV.U32 R11, RZ, RZ, R24 ;  /* 0x000000ffff0b7224 */ /* 0x008fd800078e0018 */
[----:B------:R-:W-:Y:S05]  /*5590*/  @P1 BRA `(.L_x_107) ;  /* 0xffffffb800e01947 */ /* 0x000fea000383ffff */
[----:B------:R-:W-:Y:S05]  /*55a0*/  EXIT ;  /* 0x000000000000794d */ /* 0x000fea0003800000 */
.L_x_7:
[----:B0-----:R-:W-:Y:S01]  /*55b0*/  ULDC.64 UR4, c[0x0][0x650] ;  /* 0x0001940000047ab9 */ /* 0x001fe20000000a00 */
        /* <DEDUP_REMOVED lines=25> */
.L_x_109:
[----:B------:R-:W0:Y:S01]  /*5750*/  LDC.64 R28, c[0x0][0x640] ;  /* 0x00019000ff1c7b82 */ /* 0x000e220000000a00 */
[-CC-:B------:R-:W-:Y:S01]  /*5760*/  SHF.R.U64 R21, R14, R6.reuse, R15.reuse ;  /* 0x000000060e157219 */ /* 0x180fe2000000120f */
[----:B------:R-:W-:Y:S01]  /*5770*/  IMAD.MOV.U32 R26, RZ, RZ, 0x1 ;  /* 0x00000001ff1a7424 */ /* 0x000fe200078e00ff */
[----:B------:R-:W-:Y:S02]  /*5780*/  SHF.R.U32.HI R6, RZ, R6, R15 ;  /* 0x00000006ff067219 */ /* 0x000fe4000001160f */
[----:B------:R-:W-:-:S03]  /*5790*/  IADD3 R13, P0, RZ, -R21, RZ ;  /* 0x80000015ff0d7210 */ /* 0x000fc60007f1e0ff */
[----:B------:R-:W1:Y:S02]  /*57a0*/  LDC R12, c[0x0][0x618] ;  /* 0x00018600ff0c7b82 */ /* 0x000e640000000800 */
[----:B------:R-:W-:-:S04]  /*57b0*/  IMAD.X R11, RZ, RZ, ~R6, P0 ;  /* 0x000000ffff0b7224 */ /* 0x000fc800000e0e06 */
[-C--:B------:R-:W-:Y:S02]  /*57c0*/  IMAD R6, R11, R22.reuse, RZ ;  /* 0x000000160b067224 */ /* 0x080fe400078e02ff */
[----:B------:R-:W2:Y:S01]  /*57d0*/  LDC R14, c[0x0][0x608] ;  /* 0x00018200ff0e7b82 */ /* 0x000ea20000000800 */
[----:B------:R-:W-:-:S04]  /*57e0*/  IMAD.WIDE.U32 R10, R13, R22, R4 ;  /* 0x000000160d0a7225 */ /* 0x000fc800078e0004 */
[----:B------:R-:W-:-:S03]  /*57f0*/  IMAD R13, R13, R23, R6 ;  /* 0x000000170d0d7224 */ /* 0x000fc600078e0206 */
[----:B------:R-:W3:Y:S01]  /*5800*/  LDC R27, c[0x0][0x658] ;  /* 0x00019600ff1b7b82 */ /* 0x000ee20000000800 */
[----:B------:R-:W-:Y:S01]  /*5810*/  IMAD.IADD R11, R11, 0x1, R13 ;  /* 0x000000010b0b7824 */ /* 0x000fe200078e020d */
[----:B0-----:R-:W-:-:S04]  /*5820*/  ISETP.NE.U32.AND P0, PT, R28, RZ, PT ;  /* 0x000000ff1c00720c */ /* 0x001fc80003f05070 */
[----:B------:R-:W-:Y:S02]  /*5830*/  ISETP.NE.AND.EX P0, PT, R29, RZ, PT, P0 ;  /* 0x000000ff1d00720c */ /* 0x000fe40003f05300 */
[----:B------:R-:W0:Y:S01]  /*5840*/  LDC R18, c[0x0][0x600] ;  /* 0x00018000ff127b82 */ /* 0x000e220000000800 */
[-CC-:B-1----:R-:W-:Y:S01]  /*5850*/  SHF.R.U64 R16, R10, R12.reuse, R11.reuse ;  /* 0x0000000c0a107219 */ /* 0x182fe2000000120b */
[----:B------:R-:W-:Y:S01]  /*5860*/  IMAD.MOV.U32 R10, RZ, RZ, -0x1 ;  /* 0xffffffffff0a7424 */ /* 0x000fe200078e00ff */
[----:B------:R-:W-:-:S05]  /*5870*/  SHF.R.U32.HI R11, RZ, R12, R11 ;  /* 0x0000000cff0b7219 */ /* 0x000fca000001160b */
[----:B------:R-:W1:Y:S01]  /*5880*/  LDC R22, c[0x0][0x648] ;  /* 0x00019200ff167b82 */ /* 0x000e620000000800 */
[-CC-:B--2---:R-:W-:Y:S02]  /*5890*/  SHF.R.U64 R23, R16, R14.reuse, R11.reuse ;  /* 0x0000000e10177219 */ /* 0x184fe4000000120b */
[----:B------:R-:W-:-:S05]  /*58a0*/  SHF.R.U32.HI R6, RZ, R14, R11 ;  /* 0x0000000eff067219 */ /* 0x000fca000001160b */
[----:B------:R-:W2:Y:S01]  /*58b0*/  LDC R24, c[0x0][0x638] ;  /* 0x00018e00ff187b82 */ /* 0x000ea20000000800 */
[-C--:B---3--:R-:W-:Y:S02]  /*58c0*/  SHF.L.U32 R10, R10, R27.reuse, RZ ;  /* 0x0000001b0a0a7219 */ /* 0x088fe400000006ff */
[-CC-:B------:R-:W-:Y:S02]  /*58d0*/  SHF.R.U64 R25, R23, R27.reuse, R6.reuse ;  /* 0x0000001b17197219 */ /* 0x180fe40000001206 */
[----:B------:R-:W-:Y:S02]  /*58e0*/  LOP3.LUT R30, RZ, R10, RZ, 0x33, !PT ;  /* 0x0000000aff1e7212 */ /* 0x000fe400078e33ff */
[----:B------:R-:W-:Y:S01]  /*58f0*/  SHF.R.U32.HI R11, RZ, R27, R6 ;  /* 0x0000001bff0b7219 */ /* 0x000fe20000011606 */
[----:B------:R-:W3:Y:S01]  /*5900*/  LDC R31, c[0x0][0x610] ;  /* 0x00018400ff1f7b82 */ /* 0x000ee20000000800 */
[----:B------:R-:W-:Y:S01]  /*5910*/  IMAD.MOV.U32 R10, RZ, RZ, R25 ;  /* 0x000000ffff0a7224 */ /* 0x000fe200078e0019 */
[----:B------:R-:W-:Y:S06]  /*5920*/  @!P0 BRA `(.L_x_110) ;  /* 0x0000000000288947 */ /* 0x000fec0003800000 */
        /* <DEDUP_REMOVED lines=10> */
.L_x_110:
[----:B-1----:R-:W-:Y:S01]  /*59d0*/  SHF.R.U64 R9, R10, R22, R11 ;  /* 0x000000160a097219 */ /* 0x002fe2000000120b */
[----:B0-----:R-:W-:Y:S01]  /*59e0*/  VIADD R11, R18, 0xffffffff ;  /* 0xffffffff120b7836 */ /* 0x001fe20000000000 */
[----:B------:R-:W-:Y:S01]  /*59f0*/  SHF.L.U32 R26, R26, R27, RZ ;  /* 0x0000001b1a1a7219 */ /* 0x000fe200000006ff */
[----:B------:R-:W-:Y:S01]  /*5a00*/  @P4 IMAD R7, R17, R20, R8 ;  /* 0x0000001411074224 */ /* 0x000fe200078e0208 */
[----:B------:R-:W-:Y:S01]  /*5a10*/  LOP3.LUT R6, R23, R30, RZ, 0xc0, !PT ;  /* 0x0000001e17067212 */ /* 0x000fe200078ec0ff */
[----:B------:R-:W-:-:S04]  /*5a20*/  IMAD.MOV R10, RZ, RZ, -R9 ;  /* 0x000000ffff0a7224 */ /* 0x000fc800078e0a09 */
[----:B------:R-:W-:Y:S01]  /*5a30*/  IMAD R8, R26, R9, R6 ;  /* 0x000000091a087224 */ /* 0x000fe200078e0206 */
[----:B------:R-:W-:Y:S01]  /*5a40*/  LOP3.LUT R9, R16, R11, RZ, 0xc0, !PT ;  /* 0x0000000b10097212 */ /* 0x000fe200078ec0ff */
[----:B--2---:R-:W-:Y:S02]  /*5a50*/  IMAD R6, R10, R24, R25 ;  /* 0x000000180a067224 */ /* 0x004fe400078e0219 */
[----:B---3--:R-:W-:Y:S02]  /*5a60*/  IMAD R7, R8, R31, R7 ;  /* 0x0000001f08077224 */ /* 0x008fe400078e0207 */
[----:B------:R-:W-:Y:S02]  /*5a70*/  IMAD R18, R6, R18, R9 ;  /* 0x0000001206127224 */ /* 0x000fe400078e0209 */
[----:B------:R-:W-:Y:S02]  /*5a80*/  IMAD.MOV.U32 R8, RZ, RZ, 0x1 ;  /* 0x00000001ff087424 */ /* 0x000fe400078e00ff */
[----:B------:R-:W-:Y:S01]  /*5a90*/  IMAD.MOV.U32 R16, RZ, RZ, R21 ;  /* 0x000000ffff107224 */ /* 0x000fe200078e0015 */
[----:B------:R-:W-:-:S02]  /*5aa0*/  SEL R13, R18, R7, !P4 ;  /* 0x00000007120d7207 */ /* 0x000fc40006000000 */
[----:B------:R-:W-:Y:S02]  /*5ab0*/  PRMT R6, R8, 0x7610, R6 ;  /* 0x0000761008067816 */ /* 0x000fe40000000006 */
[----:B------:R-:W-:-:S07]  /*5ac0*/  SEL R18, R7, R18, !P4 ;  /* 0x0000001207127207 */ /* 0x000fce0006000000 */
.L_x_108:
[----:B------:R-:W-:-:S08]  /*5ad0*/  NOP ;  /* 0x0000000000007918 */ /* 0x000fd00000000000 */
[----:B------:R-:W0:-:S00]  /*5ae0*/  USETMAXREG.DEALLOC.CTAPOOL 0x28 ;  /* 0x00000028000079c8 */ /* 0x000e0000080e0500 */
[----:B0-----:R-:W-:-:S13]  /*5af0*/  ISETP.NE.AND P0, PT, R3, RZ, PT ;  /* 0x000000ff0300720c */ /* 0x001fda0003f05270 */
[----:B------:R-:W-:Y:S05]  /*5b00*/  @P0 EXIT ;  /* 0x000000000000094d */ /* 0x000fea0003800000 */
[----:B------:R-:W-:Y:S01]  /*5b10*/  LOP3.LUT P0, RZ, R6, 0xff, RZ, 0xc0, !PT ;  /* 0x000000ff06ff7812 */ /* 0x000fe2000780c0ff */
[----:B------:R-:W-:Y:S02]  /*5b20*/  IMAD.MOV.U32 R3, RZ, RZ, 0x1 ;  /* 0x00000001ff037424 */ /* 0x000fe400078e00ff */
[----:B------:R-:W-:-:S10]  /*5b30*/  IMAD.MOV.U32 R17, RZ, RZ, RZ ;  /* 0x000000ffff117224 */ /* 0x000fd400078e00ff */
[----:B------:R-:W-:Y:S05]  /*5b40*/  @!P0 BRA `(.L_x_111) ;  /* 0x0000000c00348947 */ /* 0x000fea0003800000 */
[----:B------:R-:W0:Y:S01]  /*5b50*/  LDC R3, c[0x0][0x28c] ;  /* 0x0000a300ff037b82 */ /* 0x000e220000000800 */
[----:B------:R-:W-:Y:S01]  /*5b60*/  ULDC UR5, c[0x0][0x658] ;  /* 0x0001960000057ab9 */ /* 0x000fe20000000800 */
[----:B------:R-:W-:Y:S01]  /*5b70*/  UMOV UR7, 0xffffffff ;  /* 0xffffffff00077882 */ /* 0x000fe20000000000 */
[----:B------:R-:W-:Y:S01]  /*5b80*/  ULDC UR6, c[0x0][0xc] ;  /* 0x0000030000067ab9 */ /* 0x000fe20000000800 */
[----:B------:R-:W-:Y:S01]  /*5b90*/  USHF.L.U32 UR8, UR7, UR5, URZ ;  /* 0x0000000507087299 */ /* 0x000fe2000800063f */
[----:B------:R-:W-:Y:S01]  /*5ba0*/  BSSY B0, `(.L_x_111) ;  /* 0x00000c7000007945 */ /* 0x000fe20003800000 */
[----:B------:R-:W-:Y:S01]  /*5bb0*/  UMOV UR9, 0x1 ;  /* 0x0000000100097882 */ /* 0x000fe20000000000 */
[----:B------:R-:W-:Y:S01]  /*5bc0*/  ULDC UR7, c[0x0][0x10] ;  /* 0x0000040000077ab9 */ /* 0x000fe20000000800 */
[----:B------:R-:W1:Y:S01]  /*5bd0*/  S2UR UR10, SR_CgaCtaId ;  /* 0x00000000000a79c3 */ /* 0x000e620000008800 */
[----:B------:R-:W-:Y:S01]  /*5be0*/  UIMAD.WIDE.U32 UR6, UR6, UR7, URZ ;  /* 0x00000007060672a5 */ /* 0x000fe2000f8e003f */
[----:B------:R-:W-:Y:S01]  /*5bf0*/  IMAD.MOV.U32 R14, RZ, RZ, 0x1 ;  /* 0x00000001ff0e7424 */ /* 0x000fe200078e00ff */
[----:B------:R-:W-:Y:S01]  /*5c00*/  USHF.L.U32 UR18, UR9, UR5, URZ ;  /* 0x0000000509127299 */ /* 0x000fe2000800063f */
[----:B------:R-:W-:Y:S01]  /*5c10*/  LOP3.LUT R15, R2, 0x2, RZ, 0xfc, !PT ;  /* 0x00000002020f7812 */ /* 0x000fe200078efcff */
[----:B------:R-:W-:Y:S01]  /*5c20*/  IMAD.MOV.U32 R17, RZ, RZ, RZ ;  /* 0x000000ffff117224 */ /* 0x000fe200078e00ff */
[----:B------:R-:W-:Y:S01]  /*5c30*/  ULDC UR5, c[0x0][0x14] ;  /* 0x0000050000057ab9 */ /* 0x000fe20000000800 */
[----:B------:R-:W-:Y:S01]  /*5c40*/  ULDC UR4, c[0x0][0x600] ;  /* 0x0001800000047ab9 */ /* 0x000fe20000000800 */
[----:B------:R-:W-:-:S02]  /*5c50*/  UIMAD.WIDE.U32 UR22, UR6, UR5, URZ ;  /* 0x00000005061672a5 */ /* 0x000fc4000f8e003f */
[----:B------:R-:W-:Y:S02]  /*5c60*/  UIMAD UR13, UR7, UR5, URZ ;  /* 0x00000005070d72a4 */ /* 0x000fe4000f8e023f */
[----:B------:R-:W-:Y:S02]  /*5c70*/  UIADD3 UR4, UR4, -0x1, URZ ;  /* 0xffffffff04047890 */ /* 0x000fe4000fffe03f */
[----:B------:R-:W-:Y:S01]  /*5c80*/  ULOP3.LUT UR17, URZ, UR8, URZ, 0x33, !UPT ;  /* 0x000000083f117292 */ /* 0x000fe2000f8e333f */
[----:B0-----:R-:W-:Y:S01]  /*5c90*/  VIADD R3, R3, 0x7f ;  /* 0x0000007f03037836 */ /* 0x001fe20000000000 */
[----:B------:R-:W-:Y:S01]  /*5ca0*/  UIADD3 UR13, UR23, UR13, URZ ;  /* 0x0000000d170d7290 */ /* 0x000fe2000fffe03f */
[----:B------:R-:W-:-:S03]  /*5cb0*/  ULDC.64 UR24, c[0x0][0x198] ;  /* 0x0000660000187ab9 */ /* 0x000fc60000000a00 */
[----:B------:R-:W-:Y:S01]  /*5cc0*/  SHF.R.S32.HI R6, RZ, 0x1f, R3 ;  /* 0x0000001fff067819 */ /* 0x000fe20000011403 */
[----:B-1----:R-:W-:-:S03]  /*5cd0*/  IMAD.U32 R11, RZ, RZ, UR10 ;  /* 0x0000000aff0b7e24 */ /* 0x002fc6000f8e00ff */
[----:B------:R-:W-:Y:S01]  /*5ce0*/  LEA.HI R6, R6, R3, RZ, 0x7 ;  /* 0x0000000306067211 */ /* 0x000fe200078f38ff */
[----:B------:R-:W-:-:S03]  /*5cf0*/  IMAD.MOV.U32 R3, RZ, RZ, 0x1 ;  /* 0x00000001ff037424 */ /* 0x000fc600078e00ff */
[----:B------:R-:W-:-:S05]  /*5d00*/  SHF.R.S32.HI R10, RZ, 0x7, R6 ;  /* 0x00000007ff0a7819 */ /* 0x000fca0000011406 */
[----:B------:R-:W-:-:S07]  /*5d10*/  VIADD R12, R10, 0x1 ;  /* 0x000000010a0c7836 */ /* 0x000fce0000000000 */
.L_x_122:
[----:B------:R-:W-:-:S03]  /*5d20*/  UMOV UR5, 0xffffffff ;  /* 0xffffffff00057882 */ /* 0x000fc60000000000 */
[----:B------:R-:W-:Y:S05]  /*5d30*/  BRA.DIV UR5, `(.L_x_112) ;  /* 0x0000000e05847947 */ /* 0x000fea000b800000 */
[----:B------:R-:W-:-:S13]  /*5d40*/  ELECT P0, URZ, PT ;  /* 0x00000000003f782f */ /* 0x000fda0003800000 */
.L_x_132:
[----:B------:R-:W0:Y:S01]  /*5d50*/  LDC R6, c[0x0][0x28c] ;  /* 0x0000a300ff067b82 */ /* 0x000e220000000800 */
[----:B------:R-:W-:Y:S01]  /*5d60*/  BSSY B1, `(.L_x_113) ;  /* 0x000003a000017945 */ /* 0x000fe20003800000 */
[----:B0-----:R-:W-:-:S13]  /*5d70*/  ISETP.LT.OR P0, PT, R6, 0x1, !P0 ;  /* 0x000000010600780c */ /* 0x001fda0004701670 */
[----:B------:R-:W-:Y:S05]  /*5d80*/  @P0 BRA `(.L_x_114) ;  /* 0x0000000000dc0947 */ /* 0x000fea0003800000 */
[----:B------:R-:W-:Y:S02]  /*5d90*/  IMAD R18, R18, 0x2, R11 ;  /* 0x0000000212127824 */ /* 0x000fe400078e020b */
[----:B------:R-:W-:Y:S02]  /*5da0*/  IMAD.SHL.U32 R20, R13, 0x40, RZ ;  /* 0x000000400d147824 */ /* 0x000fe400078e00ff */
[----:B------:R-:W-:Y:S02]  /*5db0*/  IMAD.MOV.U32 R22, RZ, RZ, RZ ;  /* 0x000000ffff167224 */ /* 0x000fe400078e00ff */
[----:B------:R-:W-:Y:S02]  /*5dc0*/  IMAD.MOV.U32 R6, RZ, RZ, R12 ;  /* 0x000000ffff067224 */ /* 0x000fe400078e000c */
[----:B------:R-:W-:Y:S02]  /*5dd0*/  IMAD.MOV.U32 R7, RZ, RZ, R3 ;  /* 0x000000ffff077224 */ /* 0x000fe400078e0003 */
[----:B------:R-:W-:-:S02]  /*5de0*/  IMAD.MOV.U32 R8, RZ, RZ, R17 ;  /* 0x000000ffff087224 */ /* 0x000fc400078e0011 */
[----:B------:R-:W-:-:S07]  /*5df0*/  IMAD.SHL.U32 R19, R18, 0x40, RZ ;  /* 0x0000004012137824 */ /* 0x000fce00078e00ff */
.L_x_117:
[----:B------:R-:W0:Y:S01]  /*5e00*/  S2UR UR5, SR_CgaCtaId ;  /* 0x00000000000579c3 */ /* 0x000e220000008800 */
[----:B------:R-:W-:Y:S02]  /*5e10*/  MOV R18, 0x400 ;  /* 0x0000040000127802 */ /* 0x000fe40000000f00 */
[----:B------:R-:W-:Y:S02]  /*5e20*/  SHF.L.U32 R9, R7, 0x1f, RZ ;  /* 0x0000001f07097819 */ /* 0x000fe400000006ff */
[----:B------:R-:W-:-:S13]  /*5e30*/  LOP3.LUT P1, RZ, R0, 0x7f, RZ, 0xc0, !PT ;  /* 0x0000007f00ff7812 */ /* 0x000fda000782c0ff */
[----:B------:R-:W1:Y:S01]  /*5e40*/  @!P1 LDC R13, c[0x0][0x500] ;  /* 0x00014000ff0d9b82 */ /* 0x000e620000000800 */
[----:B0-----:R-:W-:-:S05]  /*5e50*/  IMAD.U32 R11, RZ, RZ, UR5 ;  /* 0x00000005ff0b7e24 */ /* 0x001fca000f8e00ff */
[----:B------:R-:W-:-:S05]  /*5e60*/  LEA R21, R11, R18, 0x18 ;  /* 0x000000120b157211 */ /* 0x000fca00078ec0ff */
[----:B------:R-:W-:-:S04]  /*5e70*/  IMAD R18, R8, 0x8, R21 ;  /* 0x0000000808127824 */ /* 0x000fc800078e0215 */
[----:B------:R-:W0:Y:S02]  /*5e80*/  SYNCS.PHASECHK.TRANS64.TRYWAIT P0, [R18+URZ+0x18], R9 ;  /* 0x00001809120075a7 */ /* 0x000e24000800017f */
[----:B01----:R-:W-:Y:S05]  /*5e90*/  @!P0 BRA `(.L_x_115) ;  /* 0x0000000c004c8947 */ /* 0x003fea0003800000 */
.L_x_133:
[----:B0-----:R-:W-:Y:S01]  /*5ea0*/  PRMT R9, R15, 0x9910, RZ ;  /* 0x000099100f097816 */ /* 0x001fe200000000ff */
[----:B------:R0:W-:Y:S03]  /*5eb0*/  @!P1 SYNCS.ARRIVE.TRANS64 RZ, [R18+URZ], R13 ;  /* 0x0000000d12ff99a7 */ /* 0x0001e6000800003f */
[----:B------:R-:W-:-:S13]  /*5ec0*/  ISETP.NE.AND P0, PT, R9, 0x2, PT ;  /* 0x000000020900780c */ /* 0x000fda0003f05270 */
[----:B0-----:R-:W-:Y:S05]  /*5ed0*/  @P0 BRA `(.L_x_116) ;  /* 0x0000000000040947 */ /* 0x001fea0003800000 */
[----:B------:R-:W-:Y:S01]  /*5ee0*/  BPT.TRAP 0x1 ;  /* 0x000000040000795c */ /* 0x000fe20000300000 */
.L_x_116:
[----:B------:R-:W-:Y:S01]  /*5ef0*/  IMAD R9, R8, 0x2, R11 ;  /* 0x0000000208097824 */ /* 0x000fe200078e020b */
[----:B------:R-:W-:Y:S01]  /*5f00*/  R2UR UR9, R18 ;  /* 0x00000000120972ca */ /* 0x000fe200000e0000 */
[----:B------:R-:W-:Y:S01]  /*5f10*/  VIADD R6, R6, 0xffffffff ;  /* 0xffffffff06067836 */ /* 0x000fe20000000000 */
[----:B------:R-:W-:Y:S01]  /*5f20*/  UIADD3 UR6, UP0, UR24, 0xf0, URZ ;  /* 0x000000f018067890 */ /* 0x000fe2000ff1e03f */
[--C-:B------:R-:W-:Y:S01]  /*5f30*/  IMAD.U32 R9, R9, 0x2000, R21.reuse ;  /* 0x0000200009097824 */ /* 0x100fe200078e0015 */
[----:B------:R-:W-:Y:S01]  /*5f40*/  R2UR UR11, R19 ;  /* 0x00000000130b72ca */ /* 0x000fe200000e0000 */
[----:B------:R-:W-:Y:S01]  /*5f50*/  IMAD R21, R8, 0x2000, R21 ;  /* 0x0000200008157824 */ /* 0x000fe200078e0215 */
[----:B------:R-:W-:Y:S01]  /*5f60*/  R2UR UR10, R22 ;  /* 0x00000000160a72ca */ /* 0x000fe200000e0000 */
[----:B------:R-:W-:Y:S01]  /*5f70*/  UIADD3 UR26, UP1, UR24, 0x1f0, URZ ;  /* 0x000001f0181a7890 */ /* 0x000fe2000ff3e03f */
[----:B------:R-:W-:Y:S01]  /*5f80*/  R2UR UR5, R9 ;  /* 0x00000000090572ca */ /* 0x000fe200000e0000 */
[----:B------:R-:W-:Y:S01]  /*5f90*/  UIADD3.X UR7, URZ, UR25, URZ, UP0, !UPT ;  /* 0x000000193f077290 */ /* 0x000fe200087fe43f */
[----:B------:R-:W-:Y:S01]  /*5fa0*/  R2UR UR8, R21 ;  /* 0x00000000150872ca */ /* 0x000fe200000e0000 */
[----:B------:R-:W-:Y:S01]  /*5fb0*/  VIADD R8, R8, 0x1 ;  /* 0x0000000108087836 */ /* 0x000fe20000000000 */
[----:B------:R-:W-:Y:S01]  /*5fc0*/  R2UR UR12, R16 ;  /* 0x00000000100c72ca */ /* 0x000fe200000e0000 */
[----:B------:R-:W-:Y:S01]  /*5fd0*/  UIADD3.X UR27, URZ, UR25, URZ, UP1, !UPT ;  /* 0x000000193f1b7290 */ /* 0x000fe20008ffe43f */
[----:B------:R-:W-:Y:S01]  /*5fe0*/  R2UR UR19, R20 ;  /* 0x00000000141372ca */ /* 0x000fe200000e0000 */
[----:B------:R-:W-:Y:S01]  /*5ff0*/  UMOV UR20, 0x30000 ;  /* 0x0003000000147882 */ /* 0x000fe20000000000 */
[----:B------:R-:W-:Y:S01]  /*6000*/  ISETP.GT.AND P1, PT, R6, 0x1, PT ;  /* 0x000000010600780c */ /* 0x000fe20003f24270 */
[----:B------:R-:W-:Y:S01]  /*6010*/  UMOV UR14, 0x0 ;  /* 0x00000000000e7882 */ /* 0x000fe20000000000 */
[----:B------:R-:W-:Y:S01]  /*6020*/  UMOV UR15, 0x10000000 ;  /* 0x10000000000f7882 */ /* 0x000fe20000000000 */
[----:B------:R-:W-:Y:S01]  /*6030*/  ISETP.NE.AND P0, PT, R8, 0x3, PT ;  /* 0x000000030800780c */ /* 0x000fe20003f05270 */
[----:B------:R-:W-:Y:S01]  /*6040*/  VIADD R22, R22, 0x80 ;  /* 0x0000008016167836 */ /* 0x000fe20000000000 */
[----:B------:R-:W-:-:S02]  /*6050*/  UIADD3 UR5, UR5, 0x100, URZ ;  /* 0x0000010005057890 */ /* 0x000fc4000fffe03f */
[----:B------:R-:W-:Y:S01]  /*6060*/  UIADD3 UR16, UR8, 0xc100, URZ ;  /* 0x0000c10008107890 */ /* 0x000fe2000fffe03f */
[----:B------:R-:W-:Y:S02]  /*6070*/  SEL R18, RZ, 0x1, P0 ;  /* 0x00000001ff127807 */ /* 0x000fe40000000000 */
[----:B------:R-:W-:Y:S02]  /*6080*/  SEL R8, R8, RZ, P0 ;  /* 0x000000ff08087207 */ /* 0x000fe40000000000 */
[----:B------:R-:W-:Y:S01]  /*6090*/  UMOV UR8, UR5 ;  /* 0x0000000500087c82 */ /* 0x000fe20008000000 */
[----:B------:R-:W-:Y:S01]  /*60a0*/  LOP3.LUT R7, R7, R18, RZ, 0x3c, !PT ;  /* 0x0000001207077212 */ /* 0x000fe200078e3cff */
[----:B------:R0:W-:Y:S02]  /*60b0*/  UTMALDG.3D.MULTICAST [UR8], [UR6], UR20, desc[UR14] ;  /* 0x00000e08060073b4 */ /* 0x0001e40008011814 */
[----:B0-----:R-:W-:Y:S01]  /*60c0*/  UMOV UR8, UR16 ;  /* 0x0000001000087c82 */ /* 0x001fe20008000000 */
[----:B------:R-:W-:-:S02]  /*60d0*/  UMOV UR11, UR19 ;  /* 0x00000013000b7c82 */ /* 0x000fc40008000000 */
[----:B------:R0:W-:Y:S02]  /*60e0*/  UTMALDG.3D [UR8], [UR26], desc[UR14] ;  /* 0x00000e081a0075b4 */ /* 0x0001e40008011000 */
[----:B0-----:R-:W-:Y:S05]  /*60f0*/  @P1 BRA `(.L_x_117) ;  /* 0xfffffffc00401947 */ /* 0x001fea000383ffff */
.L_x_114:
[----:B------:R-:W-:Y:S05]  /*6100*/  BSYNC B1 ;  /* 0x0000000000017941 */ /* 0x000fea0003800000 */
.L_x_113:
[----:B------:R-:W-:Y:S01]  /*6110*/  LOP3.LUT P1, RZ, R14, 0xff, RZ, 0xc0, !PT ;  /* 0x000000ff0eff7812 */ /* 0x000fe2000782c0ff */
[C---:B------:R-:W-:Y:S01]  /*6120*/  IMAD.IADD R17, R10.reuse, 0x1, R17 ;  /* 0x000000010a117824 */ /* 0x040fe200078e0211 */
[----:B------:R-:W-:Y:S01]  /*6130*/  ULDC.64 UR6, c[0x0][0x650] ;  /* 0x0001940000067ab9 */ /* 0x000fe20000000a00 */
[C---:B------:R-:W-:Y:S01]  /*6140*/  ISETP.GE.U32.AND P2, PT, R10.reuse, 0x3, PT ;  /* 0x000000030a00780c */ /* 0x040fe20003f46070 */
[----:B------:R-:W-:Y:S01]  /*6150*/  BSSY B1, `(.L_x_118) ;  /* 0x0000069000017945 */ /* 0x000fe20003800000 */
[----:B------:R-:W-:Y:S01]  /*6160*/  IMAD.MOV.U32 R18, RZ, RZ, -0x1 ;  /* 0xffffffffff127424 */ /* 0x000fe200078e00ff */
[----:B------:R-:W-:Y:S01]  /*6170*/  ISETP.GT.U32.AND P0, PT, R17, 0x2, PT ;  /* 0x000000021100780c */ /* 0x000fe20003f04070 */
[----:B------:R-:W-:Y:S01]  /*6180*/  IMAD.MOV.U32 R13, RZ, RZ, -0x1 ;  /* 0xffffffffff0d7424 */ /* 0x000fe200078e00ff */
[----:B------:R-:W-:Y:S01]  /*6190*/  PRMT R14, RZ, 0x7610, R14 ;  /* 0x00007610ff0e7816 */ /* 0x000fe2000000000e */
[----:B------:R-:W-:Y:S01]  /*61a0*/  IMAD.MOV.U32 R16, RZ, RZ, -0x1 ;  /* 0xffffffffff107424 */ /* 0x000fe200078e00ff */
[----:B------:R-:W-:-:S03]  /*61b0*/  ISETP.LT.U32.AND P0, PT, R10, 0x3, P0 ;  /* 0x000000030a00780c */ /* 0x000fc60000701070 */
[----:B------:R-:W0:Y:S01]  /*61c0*/  @P1 S2R R11, SR_CgaCtaId ;  /* 0x00000000000b1919 */ /* 0x000e220000008800 */
[----:B------:R-:W-:-:S04]  /*61d0*/  @P1 MOV R6, 0x400 ;  /* 0x0000040000061802 */ /* 0x000fc80000000f00 */
[----:B0-----:R-:W-:Y:S01]  /*61e0*/  @P1 LEA R8, R11, R6, 0x18 ;  /* 0x000000060b081211 */ /* 0x001fe200078ec0ff */
[----:B------:R-:W-:Y:S01]  /*61f0*/  IMAD.WIDE.U32 R6, R17, -0x55555555, RZ ;  /* 0xaaaaaaab11067825 */ /* 0x000fe200078e00ff */
[----:B------:R-:W-:Y:S02]  /*6200*/  SEL R6, RZ, 0x1, !P0 ;  /* 0x00000001ff067807 */ /* 0x000fe40004000000 */
[----:B------:R0:W-:Y:S01]  /*6210*/  @P1 SYNCS.ARRIVE.TRANS64.A1T0 RZ, [R8+URZ+0x48], RZ ;  /* 0x000048ff08ff19a7 */ /* 0x0001e2000810003f */
[----:B------:R-:W-:Y:S02]  /*6220*/  IADD3 R4, P1, R4, UR22, RZ ;  /* 0x0000001604047c10 */ /* 0x000fe4000ff3e0ff */
[----:B------:R-:W-:Y:S02]  /*6230*/  LOP3.LUT R3, R3, R6, RZ, 0x3c, !PT ;  /* 0x0000000603037212 */ /* 0x000fe400078e3cff */
[----:B------:R-:W-:Y:S02]  /*6240*/  IADD3.X R5, R5, UR13, RZ, P1, !PT ;  /* 0x0000000d05057c10 */ /* 0x000fe40008ffe4ff */
[----:B------:R-:W-:-:S02]  /*6250*/  ISETP.GE.U32.AND P0, PT, R4, UR6, PT ;  /* 0x0000000604007c0c */ /* 0x000fc4000bf06070 */
[----:B0-----:R-:W-:Y:S02]  /*6260*/  SHF.R.U32.HI R8, RZ, 0x1, R7 ;  /* 0x00000001ff087819 */ /* 0x001fe40000011607 */
[----:B------:R-:W-:Y:S02]  /*6270*/  ISETP.GE.U32.AND.EX P0, PT, R5, UR7, PT, P0 ;  /* 0x0000000705007c0c */ /* 0x000fe4000bf06100 */
[----:B------:R-:W-:Y:S01]  /*6280*/  @P2 LOP3.LUT R3, R3, 0x1, R8, 0x78, !PT ;  /* 0x0000000103032812 */ /* 0x000fe200078e7808 */
[----:B------:R-:W-:Y:S01]  /*6290*/  IMAD R17, R8, -0x3, R17 ;  /* 0xfffffffd08117824 */ /* 0x000fe200078e0211 */
[----:B------:R-:W-:-:S09]  /*62a0*/  PRMT R6, RZ, 0x7610, R6 ;  /* 0x00007610ff067816 */ /* 0x000fd20000000006 */
[----:B------:R-:W-:Y:S05]  /*62b0*/  @P0 BRA `(.L_x_119) ;  /* 0x0000000400480947 */ /* 0x000fea0003800000 */
[----:B------:R-:W0:Y:S01]  /*62c0*/  S2R R18, SR_CTAID.X ;  /* 0x0000000000127919 */ /* 0x000e220000002500 */
[----:B------:R-:W-:Y:S01]  /*62d0*/  ULDC.64 UR6, c[0x0][0x628] ;  /* 0x00018a0000067ab9 */ /* 0x000fe20000000a00 */
[----:B------:R-:W1:Y:S01]  /*62e0*/  LDC R19, c[0x0][0x144] ;  /* 0x00005100ff137b82 */ /* 0x000e620000000800 */
[----:B------:R-:W-:Y:S01]  /*62f0*/  ISETP.NE.U32.AND P0, PT, RZ, UR6, PT ;  /* 0x00000006ff007c0c */ /* 0x000fe2000bf05070 */
[----:B------:R-:W2:Y:S01]  /*6300*/  S2R R13, SR_CTAID.Y ;  /* 0x00000000000d7919 */ /* 0x000ea20000002600 */
[----:B------:R-:W-:Y:S01]  /*6310*/  ULDC UR8, c[0x0][0x630] ;  /* 0x00018c0000087ab9 */ /* 0x000fe20000000800 */
[----:B------:R-:W-:Y:S01]  /*6320*/  ULDC UR9, c[0x0][0x150] ;  /* 0x0000540000097ab9 */ /* 0x000fe20000000800 */
[----:B------:R-:W-:Y:S01]  /*6330*/  ISETP.NE.AND.EX P0, PT, RZ, UR7, PT, P0 ;  /* 0x00000007ff007c0c */ /* 0x000fe2000bf05300 */
[----:B------:R-:W-:Y:S02]  /*6340*/  IMAD.MOV.U32 R6, RZ, RZ, R4 ;  /* 0x000000ffff067224 */ /* 0x000fe400078e0004 */
[----:B------:R-:W-:Y:S01]  /*6350*/  IMAD.MOV.U32 R7, RZ, RZ, R5 ;  /* 0x000000ffff077224 */ /* 0x000fe200078e0005 */
[----:B0-----:R-:W-:-:S09]  /*6360*/  I2FP.F32.U32 R20, R18 ;  /* 0x0000001200147245 */ /* 0x001fd20000201000 */
[----:B------:R-:W-:Y:S05]  /*6370*/  @!P0 BRA `(.L_x_120) ;  /* 0x0000000000288947 */ /* 0x000fea0003800000 */
[----:B------:R-:W-:Y:S02]  /*6380*/  ULDC UR5, c[0x0][0x634] ;  /* 0x00018d0000057ab9 */ /* 0x000fe40000000800 */
[----:B------:R-:W-:-:S05]  /*6390*/  IADD3 R7, P0, R4, UR5, RZ ;  /* 0x0000000504077c10 */ /* 0x000fca000ff1e0ff */
[----:B------:R-:W-:-:S04]  /*63a0*/  IMAD.X R21, RZ, RZ, R5, P0 ;  /* 0x000000ffff157224 */ /* 0x000fc800000e0605 */
[----:B------:R-:W-:-:S04]  /*63b0*/  IMAD.WIDE.U32 R8, R21, UR6, RZ ;  /* 0x0000000615087c25 */ /* 0x000fc8000f8e00ff */
[----:B------:R-:W-:-:S04]  /*63c0*/  IMAD.WIDE.U32 R8, P0, R7, UR7, R8 ;  /* 0x0000000707087c25 */ /* 0x000fc8000f800008 */
[----:B------:R-:W-:-:S04]  /*63d0*/  IMAD.WIDE.U32 R6, R7, UR6, RZ ;  /* 0x0000000607067c25 */ /* 0x000fc8000f8e00ff */
[----:B------:R-:W-:Y:S01]  /*63e0*/  IMAD.MOV.U32 R6, RZ, RZ, R9 ;  /* 0x000000ffff067224 */ /* 0x000fe200078e0009 */
[----:B------:R-:W-:Y:S01]  /*63f0*/  IADD3 RZ, P1, R7, R8, RZ ;  /* 0x0000000807ff7210 */ /* 0x000fe20007f3e0ff */
[----:B------:R-:W-:-:S04]  /*6400*/  IMAD.X R7, RZ, RZ, RZ, P0 ;  /* 0x000000ffff077224 */ /* 0x000fc800000e06ff */
[----:B------:R-:W-:-:S08]  /*6410*/  IMAD.WIDE.U32.X R6, R21, UR7, R6, P1 ;  /* 0x0000000715067c25 */ /* 0x000fd000088e0406 */
.L_x_120:
[----:B------:R-:W-:Y:S01]  /*6420*/  FMUL R20, R20, UR9 ;  /* 0x0000000914147c20 */ /* 0x000fe20008400000 */
[--C-:B------:R-:W-:Y:S01]  /*6430*/  SHF.R.U64 R16, R6, UR8, R7.reuse ;  /* 0x0000000806107c19 */ /* 0x100fe20008001207 */
[----:B------:R-:W-:Y:S01]  /*6440*/  ULDC.64 UR6, c[0x0][0x620] ;  /* 0x0001880000067ab9 */ /* 0x000fe20000000a00 */
[----:B------:R-:W-:Y:S01]  /*6450*/  SHF.R.U32.HI R6, RZ, UR8, R7 ;  /* 0x00000008ff067c19 */ /* 0x000fe20008011607 */
[----:B------:R-:W-:Y:S01]  /*6460*/  ULDC.64 UR8, c[0x0][0x640] ;  /* 0x0001900000087ab9 */ /* 0x000fe20000000a00 */
[----:B------:R-:W-:Y:S01]  /*6470*/  IADD3 R7, P0, RZ, -R16, RZ ;  /* 0x80000010ff077210 */ /* 0x000fe20007f1e0ff */
[----:B------:R-:W0:Y:S01]  /*6480*/  F2I.U32.TRUNC.NTZ R20, R20 ;  /* 0x0000001400147305 */ /* 0x000e22000020f000 */
[----:B------:R-:W3:Y:S01]  /*6490*/  LDC R22, c[0x0][0x148] ;  /* 0x00005200ff167b82 */ /* 0x000ee20000000800 */
[----:B------:R-:W-:Y:S02]  /*64a0*/  ULDC UR5, c[0x0][0x618] ;  /* 0x0001860000057ab9 */ /* 0x000fe40000000800 */
[----:B------:R-:W-:Y:S01]  /*64b0*/  IMAD.X R6, RZ, RZ, ~R6, P0 ;  /* 0x000000ffff067224 */ /* 0x000fe200000e0e06 */
[----:B------:R-:W-:-:S03]  /*64c0*/  ISETP.NE.U32.AND P0, PT, RZ, UR8, PT ;  /* 0x00000008ff007c0c */ /* 0x000fc6000bf05070 */
[----:B------:R-:W-:Y:S01]  /*64d0*/  IMAD R6, R6, UR6, RZ ;  /* 0x0000000606067c24 */ /* 0x000fe2000f8e02ff */
[----:B------:R-:W-:-:S03]  /*64e0*/  ISETP.NE.AND.EX P0, PT, RZ, UR9, PT, P0 ;  /* 0x00000009ff007c0c */ /* 0x000fc6000bf05300 */
[C---:B------:R-:W-:Y:S02]  /*64f0*/  IMAD R9, R7.reuse, UR7, R6 ;  /* 0x0000000707097c24 */ /* 0x040fe4000f8e0206 */
[----:B------:R-:W-:Y:S01]  /*6500*/  IMAD.WIDE.U32 R6, R7, UR6, R4 ;  /* 0x0000000607067c25 */ /* 0x000fe2000f8e0004 */
[----:B------:R-:W-:-:S03]  /*6510*/  ULDC UR6, c[0x0][0x154] ;  /* 0x0000550000067ab9 */ /* 0x000fc60000000800 */
[----:B0-----:R-:W-:Y:S02]  /*6520*/  IMAD.MOV R8, RZ, RZ, -R20 ;  /* 0x000000ffff087224 */ /* 0x001fe400078e0a14 */
[----:B------:R-:W-:Y:S02]  /*6530*/  IMAD.IADD R7, R7, 0x1, R9 ;  /* 0x0000000107077824 */ /* 0x000fe400078e0209 */
[----:B-1----:R-:W-:Y:S01]  /*6540*/  IMAD R18, R19, R8, R18 ;  /* 0x0000000813127224 */ /* 0x002fe200078e0212 */
[----:B--2---:R-:W-:Y:S02]  /*6550*/  I2FP.F32.U32 R8, R13 ;  /* 0x0000000d00087245 */ /* 0x004fe40000201000 */
[--C-:B------:R-:W-:Y:S02]  /*6560*/  SHF.R.U64 R19, R6, UR5, R7.reuse ;  /* 0x0000000506137c19 */ /* 0x100fe40008001207 */
[----:B------:R-:W-:Y:S01]  /*6570*/  SHF.R.U32.HI R6, RZ, UR5, R7 ;  /* 0x00000005ff067c19 */ /* 0x000fe20008011607 */
[----:B------:R-:W-:Y:S01]  /*6580*/  FMUL R8, R8, UR6 ;  /* 0x0000000608087c20 */ /* 0x000fe20008400000 */
[----:B------:R-:W-:-:S02]  /*6590*/  ULDC UR5, c[0x0][0x608] ;  /* 0x0001820000057ab9 */ /* 0x000fc40000000800 */
[--C-:B------:R-:W-:Y:S01]  /*65a0*/  SHF.R.U64 R21, R19, UR5, R6.reuse ;  /* 0x0000000513157c19 */ /* 0x100fe20008001206 */
[----:B------:R0:W1:Y:S01]  /*65b0*/  F2I.U32.TRUNC.NTZ R24, R8 ;  /* 0x0000000800187305 */ /* 0x000062000020f000 */
[----:B------:R-:W-:Y:S01]  /*65c0*/  SHF.R.U32.HI R6, RZ, UR5, R6 ;  /* 0x00000005ff067c19 */ /* 0x000fe20008011606 */
[----:B------:R-:W-:-:S03]  /*65d0*/  ULDC UR5, c[0x0][0x658] ;  /* 0x0001960000057ab9 */ /* 0x000fc60000000800 */
[--C-:B------:R-:W-:Y:S02]  /*65e0*/  SHF.R.U64 R20, R21, UR5, R6.reuse ;  /* 0x0000000515147c19 */ /* 0x100fe40008001206 */
[----:B------:R-:W-:-:S03]  /*65f0*/  SHF.R.U32.HI R23, RZ, UR5, R6 ;  /* 0x00000005ff177c19 */ /* 0x000fc60008011606 */
[----:B------:R-:W-:Y:S02]  /*6600*/  IMAD.MOV.U32 R6, RZ, RZ, R20 ;  /* 0x000000ffff067224 */ /* 0x000fe400078e0014 */
[----:B------:R-:W-:Y:S01]  /*6610*/  IMAD.MOV.U32 R7, RZ, RZ, R23 ;  /* 0x000000ffff077224 */ /* 0x000fe200078e0017 */
[----:B0-----:R-:W-:Y:S06]  /*6620*/  @!P0 BRA `(.L_x_121) ;  /* 0x0000000000288947 */ /* 0x001fec0003800000 */
        /* <DEDUP_REMOVED lines=10> */
.L_x_121:
[----:B------:R-:W-:Y:S01]  /*66d0*/  ULDC UR5, c[0x0][0x648] ;  /* 0x0001920000057ab9 */ /* 0x000fe20000000800 */
[----:B------:R-:W-:Y:S01]  /*66e0*/  LOP3.LUT R21, R21, UR17, RZ, 0xc0, !PT ;  /* 0x0000001115157c12 */ /* 0x000fe2000f8ec0ff */
[----:B-1----:R-:W-:Y:S01]  /*66f0*/  IMAD.MOV R24, RZ, RZ, -R24 ;  /* 0x000000ffff187224 */ /* 0x002fe200078e0a18 */
[----:B------:R-:W-:Y:S01]  /*6700*/  SHF.R.U64 R6, R6, UR5, R7 ;  /* 0x0000000506067c19 */ /* 0x000fe20008001207 */
[----:B------:R-:W-:Y:S01]  /*6710*/  ULDC UR5, c[0x0][0x638] ;  /* 0x00018e0000057ab9 */ /* 0x000fe20000000800 */
[----:B------:R-:W-:Y:S01]  /*6720*/  LOP3.LUT R19, R19, UR4, RZ, 0xc0, !PT ;  /* 0x0000000413137c12 */ /* 0x000fe2000f8ec0ff */
[----:B---3--:R-:W-:Y:S01]  /*6730*/  @P4 IMAD R18, R22, R24, R13 ;  /* 0x0000001816124224 */ /* 0x008fe200078e020d */
[----:B------:R-:W-:Y:S01]  /*6740*/  ULDC UR6, c[0x0][0x610] ;  /* 0x0001840000067ab9 */ /* 0x000fe20000000800 */
[----:B------:R-:W-:Y:S02]  /*6750*/  IMAD.MOV R7, RZ, RZ, -R6 ;  /* 0x000000ffff077224 */ /* 0x000fe400078e0a06 */
[----:B------:R-:W-:-:S02]  /*6760*/  IMAD R21, R6, UR18, R21 ;  /* 0x0000001206157c24 */ /* 0x000fc4000f8e0215 */
[----:B------:R-:W-:Y:S01]  /*6770*/  IMAD R20, R7, UR5, R20 ;  /* 0x0000000507147c24 */ /* 0x000fe2000f8e0214 */
[----:B------:R-:W-:Y:S01]  /*6780*/  ULDC UR5, c[0x0][0x600] ;  /* 0x0001800000057ab9 */ /* 0x000fe20000000800 */
[----:B------:R-:W-:Y:S02]  /*6790*/  IMAD R18, R21, UR6, R18 ;  /* 0x0000000615127c24 */ /* 0x000fe4000f8e0212 */
[----:B------:R-:W-:Y:S02]  /*67a0*/  IMAD R7, R20, UR5, R19 ;  /* 0x0000000514077c24 */ /* 0x000fe4000f8e0213 */
[----:B------:R-:W-:-:S03]  /*67b0*/  IMAD.MOV.U32 R6, RZ, RZ, 0x1 ;  /* 0x00000001ff067424 */ /* 0x000fc600078e00ff */
[----:B------:R-:W-:Y:S02]  /*67c0*/  SEL R13, R7, R18, !P4 ;  /* 0x00000012070d7207 */ /* 0x000fe40006000000 */
[----:B------:R-:W-:-:S07]  /*67d0*/  SEL R18, R18, R7, !P4 ;  /* 0x0000000712127207 */ /* 0x000fce0006000000 */
.L_x_119:
[----:B------:R-:W-:Y:S05]  /*67e0*/  BSYNC B1 ;  /* 0x0000000000017941 */ /* 0x000fea0003800000 */
.L_x_118:
[----:B------:R-:W-:-:S13]  /*67f0*/  LOP3.LUT P0, RZ, R6, 0xff, RZ, 0xc0, !PT ;  /* 0x000000ff06ff7812 */ /* 0x000fda000780c0ff */
[----:B------:R-:W-:Y:S05]  /*6800*/  @P0 BRA `(.L_x_122) ;  /* 0xfffffff400440947 */ /* 0x000fea000383ffff */
[----:B------:R-:W-:Y:S05]  /*6810*/  BSYNC B0 ;  /* 0x0000000000007941 */ /* 0x000fea0003800000 */
.L_x_111:
[----:B------:R-:W-:-:S03]  /*6820*/  UMOV UR5, 0xffffffff ;  /* 0xffffffff00057882 */ /* 0x000fc60000000000 */
[----:B------:R-:W-:Y:S05]  /*6830*/  BRA.DIV UR5, `(.L_x_123) ;  /* 0x0000000205f87947 */ /* 0x000fea000b800000 */
[----:B------:R-:W-:-:S13]  /*6840*/  ELECT P0, URZ, PT ;  /* 0x00000000003f782f */ /* 0x000fda0003800000 */
.L_x_136:
[----:B------:R-:W-:Y:S04]  /*6850*/  BSSY B0, `(.L_x_124) ;  /* 0x0000022000007945 */ /* 0x000fe80003800000 */
[----:B------:R-:W-:Y:S05]  /*6860*/  @!P0 BRA `(.L_x_125) ;  /* 0x0000000000808947 */ /* 0x000fea0003800000 */
[----:B------:R-:W-:-:S04]  /*6870*/  LOP3.LUT R2, R2, 0x2, RZ, 0xfc, !PT ;  /* 0x0000000202027812 */ /* 0x000fc800078efcff */
[----:B------:R-:W-:-:S13]  /*6880*/  ISETP.NE.AND P0, PT, R2, 0x3, PT ;  /* 0x000000030200780c */ /* 0x000fda0003f05270 */
[----:B------:R-:W-:Y:S05]  /*6890*/  @!P0 BRA `(.L_x_126) ;  /* 0x0000000000048947 */ /* 0x000fea0003800000 */
[----:B------:R-:W-:Y:S01]  /*68a0*/  BPT.TRAP 0x1 ;  /* 0x000000040000795c */ /* 0x000fe20000300000 */
.L_x_126:
[----:B------:R-:W0:Y:S01]  /*68b0*/  S2R R5, SR_CgaCtaId ;  /* 0x0000000000057919 */ /* 0x000e220000008800 */
[----:B------:R-:W-:Y:S02]  /*68c0*/  MOV R0, 0x400 ;  /* 0x0000040000007802 */ /* 0x000fe40000000f00 */
[----:B------:R-:W-:Y:S02]  /*68d0*/  SHF.L.U32 R4, R3, 0x1f, RZ ;  /* 0x0000001f03047819 */ /* 0x000fe400000006ff */
[----:B0-----:R-:W-:-:S05]  /*68e0*/  LEA R0, R5, R0, 0x18 ;  /* 0x0000000005007211 */ /* 0x001fca00078ec0ff */
[----:B------:R-:W-:-:S04]  /*68f0*/  VIADD R0, R0, 0x18 ;  /* 0x0000001800007836 */ /* 0x000fc80000000000 */
[C---:B------:R-:W-:Y:S02]  /*6900*/  IMAD R7, R17.reuse, 0x8, R0 ;  /* 0x0000000811077824 */ /* 0x040fe400078e0200 */
[----:B------:R-:W-:Y:S02]  /*6910*/  VIADD R17, R17, 0x1 ;  /* 0x0000000111117836 */ /* 0x000fe40000000000 */
[----:B------:R-:W0:Y:S03]  /*6920*/  SYNCS.PHASECHK.TRANS64.TRYWAIT P0, [R7+URZ], R4 ;  /* 0x00000004070075a7 */ /* 0x000e26000800017f */
[----:B------:R-:W-:-:S04]  /*6930*/  ISETP.NE.AND P1, PT, R17, 0x3, PT ;  /* 0x000000031100780c */ /* 0x000fc80003f25270 */
[----:B------:R-:W-:Y:S02]  /*6940*/  SEL R2, RZ, 0x1, P1 ;  /* 0x00000001ff027807 */ /* 0x000fe40000800000 */
[----:B------:R-:W-:Y:S02]  /*6950*/  SEL R17, R17, RZ, P1 ;  /* 0x000000ff11117207 */ /* 0x000fe40000800000 */
[----:B------:R-:W-:-:S03]  /*6960*/  LOP3.LUT R9, R3, R2, RZ, 0x3c, !PT ;  /* 0x0000000203097212 */ /* 0x000fc600078e3cff */
[----:B------:R-:W-:Y:S01]  /*6970*/  IMAD R6, R17, 0x8, R0 ;  /* 0x0000000811067824 */ /* 0x000fe200078e0200 */
[----:B------:R-:W-:Y:S01]  /*6980*/  SHF.L.U32 R5, R9, 0x1f, RZ ;  /* 0x0000001f09057819 */ /* 0x000fe200000006ff */
[----:B0-----:R-:W-:Y:S06]  /*6990*/  @!P0 BRA `(.L_x_127) ;  /* 0x0000000000c08947 */ /* 0x001fec0003800000 */
.L_x_137:
[----:B------:R-:W1:Y:S01]  /*69a0*/  SYNCS.PHASECHK.TRANS64.TRYWAIT P0, [R6+URZ], R5 ;  /* 0x00000005060075a7 */ /* 0x000e62000800017f */
[----:B------:R-:W-:-:S05]  /*69b0*/  VIADD R2, R17, 0x1 ;  /* 0x0000000111027836 */ /* 0x000fca0000000000 */
[----:B------:R-:W-:-:S04]  /*69c0*/  ISETP.NE.AND P1, PT, R2, 0x3, PT ;  /* 0x000000030200780c */ /* 0x000fc80003f25270 */
[----:B0-----:R-:W-:Y:S02]  /*69d0*/  SEL R4, RZ, 0x1, P1 ;  /* 0x00000001ff047807 */ /* 0x001fe40000800000 */
[----:B------:R-:W-:Y:S02]  /*69e0*/  SEL R3, R2, RZ, P1 ;  /* 0x000000ff02037207 */ /* 0x000fe40000800000 */
[----:B------:R-:W-:Y:S01]  /*69f0*/  LOP3.LUT R4, R9, R4, RZ, 0x3c, !PT ;  /* 0x0000000409047212 */ /* 0x000fe200078e3cff */
[----:B-1----:R-:W-:Y:S06]  /*6a00*/  @!P0 BRA `(.L_x_128) ;  /* 0x0000000000b88947 */ /* 0x002fec0003800000 */
.L_x_138:
[----:B------:R-:W-:Y:S01]  /*6a10*/  IMAD R3, R3, 0x8, R0 ;  /* 0x0000000803037824 */ /* 0x000fe200078e0200 */
[----:B------:R-:W-:-:S07]  /*6a20*/  SHF.L.U32 R0, R4, 0x1f, RZ ;  /* 0x0000001f04007819 */ /* 0x000fce00000006ff */
.L_x_129:
[----:B-1----:R1:W2:Y:S02]  /*6a30*/  SYNCS.PHASECHK.TRANS64.TRYWAIT P0, [R3+URZ], R0 ;  /* 0x00000000030075a7 */ /* 0x0022a4000800017f */
[----:B--2---:R-:W-:Y:S05]  /*6a40*/  @!P0 NANOSLEEP.SYNCS 0x989680 ;  /* 0x009896800000895d */ /* 0x004fea0003900000 */
[----:B------:R-:W2:Y:S02]  /*6a50*/  @!P0 SYNCS.PHASECHK.TRANS64 P0, [R3+URZ], R0 ;  /* 0x00000000030085a7 */ /* 0x000ea4000800007f */
[----:B--2---:R-:W-:Y:S05]  /*6a60*/  @!P0 BRA `(.L_x_129) ;  /* 0xfffffffc00f08947 */ /* 0x004fea000383ffff */
.L_x_125:
[----:B------:R-:W-:Y:S05]  /*6a70*/  BSYNC B0 ;  /* 0x0000000000007941 */ /* 0x000fea0003800000 */
.L_x_124:
[----:B------:R-:W-:Y:S05]  /*6a80*/  EXIT ;  /* 0x000000000000794d */ /* 0x000fea0003800000 */
.L_x_21:
[----:B-1----:R-:W-:-:S04]  /*6a90*/  IMAD.U32 R9, RZ, RZ, UR6 ;  /* 0x00000006ff097e24 */ /* 0x002fc8000f8e00ff */
[----:B------:R1:W4:Y:S03]  /*6aa0*/  SYNCS.PHASECHK.TRANS64.TRYWAIT P1, [R9+URZ], R8 ;  /* 0x00000008090075a7 */ /* 0x000326000802017f */
[----:B----4-:R-:W-:Y:S05]  /*6ab0*/  @!P1 NANOSLEEP.SYNCS 0x989680 ;  /* 0x009896800000995d */ /* 0x010fea0003900000 */
[----:B------:R-:W4:Y:S02]  /*6ac0*/  @!P1 SYNCS.PHASECHK.TRANS64 P1, [R9+URZ], R8 ;  /* 0x00000008090095a7 */ /* 0x000f24000802007f */
[----:B----4-:R-:W-:Y:S05]  /*6ad0*/  @!P1 BRA `(.L_x_21) ;  /* 0xfffffffc00ec9947 */ /* 0x010fea000383ffff */
[----:B------:R-:W-:Y:S05]  /*6ae0*/  BRA `(.L_x_20) ;  /* 0xffffffa800987947 */ /* 0x000fea000383ffff */
.L_x_27:
[----:B-1----:R-:W-:-:S04]  /*6af0*/  IMAD.U32 R13, RZ, RZ, UR12 ;  /* 0x0000000cff0d7e24 */ /* 0x002fc8000f8e00ff */
[----:B------:R1:W4:Y:S03]  /*6b00*/  SYNCS.PHASECHK.TRANS64.TRYWAIT P1, [R13+URZ], R10 ;  /* 0x0000000a0d0075a7 */ /* 0x000326000802017f */
[----:B----4-:R-:W-:Y:S05]  /*6b10*/  @!P1 NANOSLEEP.SYNCS 0x989680 ;  /* 0x009896800000995d */ /* 0x010fea0003900000 */
[----:B------:R-:W4:Y:S02]  /*6b20*/  @!P1 SYNCS.PHASECHK.TRANS64 P1, [R13+URZ], R10 ;  /* 0x0000000a0d0095a7 */ /* 0x000f24000802007f */
[----:B----4-:R-:W-:Y:S05]  /*6b30*/  @!P1 BRA `(.L_x_27) ;  /* 0xfffffffc00ec9947 */ /* 0x010fea000383ffff */
[----:B------:R-:W-:Y:S05]  /*6b40*/  BRA `(.L_x_26) ;  /* 0xffffffb0004c7947 */ /* 0x000fea000383ffff */
.L_x_112:
[----:B------:R-:W-:Y:S01]  /*6b50*/  BSSY B1, `(.L_x_130) ;  /* 0x0000006000017945 */ /* 0x000fe20003800000 */
[----:B------:R-:W-:-:S07]  /*6b60*/  IMAD.MOV.U32 R6, RZ, RZ, -0x1 ;  /* 0xffffffffff067424 */ /* 0x000fce00078e00ff */
[----:B------:R-:W-:Y:S05]  /*6b70*/  WARPSYNC.COLLECTIVE R6, `(.L_x_131) ;  /* 0x00000000060c7348 */ /* 0x000fea0003c00000 */
[----:B------:R-:W-:Y:S02]  /*6b80*/  ELECT P0, UR62, PT ;  /* 0x00000000003e782f */ /* 0x000fe40003800000 */
[----:B------:R-:W-:Y:S01]  /*6b90*/  MOV R6, UR62 ;  /* 0x0000003e00067c02 */ /* 0x000fe20008000f00 */
[----:B------:R-:W-:Y:S10]  /*6ba0*/  ENDCOLLECTIVE ;  /* 0x000000000000791b */ /* 0x000ff40003800000 */
.L_x_131:
[----:B------:R-:W-:Y:S05]  /*6bb0*/  BSYNC B1 ;  /* 0x0000000000017941 */ /* 0x000fea0003800000 */
.L_x_130:
[----:B------:R-:W-:Y:S05]  /*6bc0*/  BRA `(.L_x_132) ;  /* 0xfffffff000607947 */ /* 0x000fea000383ffff */
.L_x_115:
[----:B0-----:R0:W1:Y:S02]  /*6bd0*/  SYNCS.PHASECHK.TRANS64.TRYWAIT P0, [R18+URZ+0x18], R9 ;  /* 0x00001809120075a7 */ /* 0x001064000800017f */
[----:B-1----:R-:W-:Y:S05]  /*6be0*/  @!P0 NANOSLEEP.SYNCS 0x989680 ;  /* 0x009896800000895d */ /* 0x002fea0003900000 */
[----:B------:R-:W1:Y:S02]  /*6bf0*/  @!P0 SYNCS.PHASECHK.TRANS64 P0, [R18+URZ+0x18], R9 ;  /* 0x00001809120085a7 */ /* 0x000e64000800007f */
[----:B-1----:R-:W-:Y:S05]  /*6c00*/  @!P0 BRA `(.L_x_115) ;  /* 0xfffffffc00f08947 */ /* 0x002fea000383ffff */
[----:B------:R-:W-:Y:S05]  /*6c10*/  BRA `(.L_x_133) ;  /* 0xfffffff000a07947 */ /* 0x000fea000383ffff */
.L_x_123:
[----:B------:R-:W-:Y:S01]  /*6c20*/  BSSY B0, `(.L_x_134) ;  /* 0x0000006000007945 */ /* 0x000fe20003800000 */
[----:B------:R-:W-:-:S07]  /*6c30*/  IMAD.MOV.U32 R6, RZ, RZ, -0x1 ;  /* 0xffffffffff067424 */ /* 0x000fce00078e00ff */
[----:B------:R-:W-:Y:S05]  /*6c40*/  WARPSYNC.COLLECTIVE R6, `(.L_x_135) ;  /* 0x00000000060c7348 */ /* 0x000fea0003c00000 */
[----:B------:R-:W-:Y:S02]  /*6c50*/  ELECT P0, UR62, PT ;  /* 0x00000000003e782f */ /* 0x000fe40003800000 */
[----:B------:R-:W-:Y:S01]  /*6c60*/  MOV R6, UR62 ;  /* 0x0000003e00067c02 */ /* 0x000fe20008000f00 */
[----:B------:R-:W-:Y:S10]  /*6c70*/  ENDCOLLECTIVE ;  /* 0x000000000000791b */ /* 0x000ff40003800000 */
.L_x_135:
[----:B------:R-:W-:Y:S05]  /*6c80*/  BSYNC B0 ;  /* 0x0000000000007941 */ /* 0x000fea0003800000 */
.L_x_134:
[----:B------:R-:W-:Y:S05]  /*6c90*/  BRA `(.L_x_136) ;  /* 0xfffffff800ec7947 */ /* 0x000fea000383ffff */
.L_x_127:
[----:B0-----:R0:W1:Y:S02]  /*6ca0*/  SYNCS.PHASECHK.TRANS64.TRYWAIT P0, [R7+URZ], R4 ;  /* 0x00000004070075a7 */ /* 0x001064000800017f */
[----:B-1----:R-:W-:Y:S05]  /*6cb0*/  @!P0 NANOSLEEP.SYNCS 0x989680 ;  /* 0x009896800000895d */ /* 0x002fea0003900000 */
[----:B------:R-:W1:Y:S02]  /*6cc0*/  @!P0 SYNCS.PHASECHK.TRANS64 P0, [R7+URZ], R4 ;  /* 0x00000004070085a7 */ /* 0x000e64000800007f */
[----:B-1----:R-:W-:Y:S05]  /*6cd0*/  @!P0 BRA `(.L_x_127) ;  /* 0xfffffffc00f08947 */ /* 0x002fea000383ffff */
[----:B------:R-:W-:Y:S05]  /*6ce0*/  BRA `(.L_x_137) ;  /* 0xfffffffc002c7947 */ /* 0x000fea000383ffff */
.L_x_128:
[----:B0-----:R0:W1:Y:S02]  /*6cf0*/  SYNCS.PHASECHK.TRANS64.TRYWAIT P0, [R6+URZ], R5 ;  /* 0x00000005060075a7 */ /* 0x001064000800017f */
[----:B-1----:R-:W-:Y:S05]  /*6d00*/  @!P0 NANOSLEEP.SYNCS 0x989680 ;  /* 0x009896800000895d */ /* 0x002fea0003900000 */
[----:B------:R-:W1:Y:S02]  /*6d10*/  @!P0 SYNCS.PHASECHK.TRANS64 P0, [R6+URZ], R5 ;  /* 0x00000005060085a7 */ /* 0x000e64000800007f */
[----:B-1----:R-:W-:Y:S05]  /*6d20*/  @!P0 BRA `(.L_x_128) ;  /* 0xfffffffc00f08947 */ /* 0x002fea000383ffff */
[----:B------:R-:W-:Y:S05]  /*6d30*/  BRA `(.L_x_138) ;  /* 0xfffffffc00347947 */ /* 0x000fea000383ffff */
.L_x_139:
[----:B------:R-:W-:-:S00]  /*6d40*/  BRA `(.L_x_139) ;  /* 0xfffffffc00fc7947 */ /* 0x000fc0000383ffff */
[----:B------:R-:W-:-:S00]  /*6d50*/  NOP ;  /* 0x0000000000007918 */ /* 0x000fc00000000000 */
        /* <DEDUP_REMOVED lines=10> */
.L_x_140:


//--------------------- .nv.shared._ZN7cutlass13device_kernelINS_4gemm6kernel13GemmUniversalIN4cute5tupleIJiiiiEEENS1_10collective13CollectiveMmaINS1_37MainloopSm90TmaGmmaWarpSpecializedFP8ILi3ENS5_IJNS4_1CILi1EEENSA_ILi2EEESB_EEENS1_35KernelTmaWarpSpecializedCooperativeEEENS5_IJNSA_ILi128EEENSA_ILi64EEESG_EEENS_12float_e4m3_tENS5_IJlSB_lEEESJ_SK_NS4_8TiledMMAINS4_8MMA_AtomIJNS4_4SM904GMMA30MMA_64x64x32_F32E4M3E4M3_SS_TNILNSO_7ScaleInE1ELSQ_1EEEEEENS4_6LayoutINS5_IJSC_SB_SB_EEENS5_IJSB_NSA_ILi0EEESV_EEEEENS5_IJNS4_10UnderscoreESY_SY_EEEEENS4_23SM90_TMA_LOAD_MULTICASTENS4_14ComposedLayoutINS4_7SwizzleILi3ELi4ELi3EEENS4_18smem_ptr_flag_bitsILi8EEENST_INS5_IJNSA_ILi8EEESG_EEENS5_IJSG_SB_EEEEEEEvNS4_8identityENS4_13SM90_TMA_LOADES1B_vS1C_EENS_8epilogue10collective6detail29Sm90TmaWarpSpecializedAdapterINS1G_15DefaultEpilogueISJ_SK_SK_NS1F_6thread17LinearCombinationISJ_Li1EffLNS1K_9ScaleType4KindE0ELNS_15FloatRoundStyleE2ESJ_EENS1_15EpilogueDefaultEEEEEvvEEEEvNT_6ParamsE --------------------------
	.section	.nv.shared._ZN7cutlass13device_kernelINS_4gemm6kernel13GemmUniversalIN4cute5tupleIJiiiiEEENS1_10collective13CollectiveMmaINS1_37MainloopSm90TmaGmmaWarpSpecializedFP8ILi3ENS5_IJNS4_1CILi1EEENSA_ILi2EEESB_EEENS1_35KernelTmaWarpSpecializedCooperativeEEENS5_IJNSA_ILi128EEENSA_ILi64EEESG_EEENS_12float_e4m3_tENS5_IJlSB_lEEESJ_SK_NS4_8TiledMMAINS4_8MMA_AtomIJNS4_4SM904GMMA30MMA_64x64x32_F32E4M3E4M3_SS_TNILNSO_7ScaleInE1ELSQ_1EEEEEENS4_6LayoutINS5_IJSC_SB_SB_EEENS5_IJSB_NSA_ILi0EEESV_EEEEENS5_IJNS4_10UnderscoreESY_SY_EEEEENS4_23SM90_TMA_LOAD_MULTICASTENS4_14ComposedLayoutINS4_7SwizzleILi3ELi4ELi3EEENS4_18smem_ptr_flag_bitsILi8EEENST_INS5_IJNSA_ILi8EEESG_EEENS5_IJSG_SB_EEEEEEEvNS4_8identityENS4_13SM90_TMA_LOADES1B_vS1C_EENS_8epilogue10collective6detail29Sm90TmaWarpSpecializedAdapterINS1G_15DefaultEpilogueISJ_SK_SK_NS1F_6thread17LinearCombinationISJ_Li1EffLNS1K_9ScaleType4KindE0ELNS_15FloatRoundStyleE2ESJ_EENS1_15EpilogueDefaultEEEEEvvEEEEvNT_6ParamsE,"aw",@nobits
	.sectionflags	@""
	.align	16
	.zero		1024


//--------------------- .nv.shared.reserved.0     --------------------------
	.section	.nv.shared.reserved.0,"aw",@nobits
	.weak		__nv_reservedSMEM_offset_0_alias
	.size		__nv_reservedSMEM_offset_0_alias, 0, 0
	.other		__nv_reservedSMEM_offset_0_alias,@"STO_CUDA_RESERVED_SHARED STV_DEFAULT"
__nv_reservedSMEM_offset_0_alias:
	.zero		0


//--------------------- .nv.global                --------------------------
	.section	.nv.global,"aw",@nobits
.nv.global:
	.type		_ZN39_INTERNAL_7bd6403b_4_k_cu_55a3ab54_44814cute1_E,@object
	.size		_ZN39_INTERNAL_7bd6403b_4_k_cu_55a3ab54_44814cute1_E,(_ZN39_INTERNAL_7bd6403b_4_k_cu_55a3ab54_44814cuda3std3__45__cpo6cbeginE - _ZN39_INTERNAL_7bd6403b_4_k_cu_55a3ab54_44814cute1_E)
_ZN39_INTERNAL_7bd6403b_4_k_cu_55a3ab54_44814cute1_E:
	.zero		1
	.type		_ZN39_INTERNAL_7bd6403b_4_k_cu_55a3ab54_44814cuda3std3__45__cpo6cbeginE,@object
	.size		_ZN39_INTERNAL_7bd6403b_4_k_cu_55a3ab54_44814cuda3std3__45__cpo6cbeginE,(_ZN39_INTERNAL_7bd6403b_4_k_cu_55a3ab54_44814cuda3std3__48in_placeE - _ZN39_INTERNAL_7bd6403b_4_k_cu_55a3ab54_44814cuda3std3__45__cpo6cbeginE)
_ZN39_INTERNAL_7bd6403b_4_k_cu_55a3ab54_44814cuda3std3__45__cpo6cbeginE:
	.zero		1
	.type		_ZN39_INTERNAL_7bd6403b_4_k_cu_55a3ab54_44814cuda3std3__48in_placeE,@object
	.size		_ZN39_INTERNAL_7bd6403b_4_k_cu_55a3ab54_44814cuda3std3__48in_placeE,(_ZN39_INTERNAL_7bd6403b_4_k_cu_55a3ab54_44814cuda3std6ranges3__45__cpo9iter_moveE - _ZN39_INTERNAL_7bd6403b_4_k_cu_55a3ab54_44814cuda3std3__48in_placeE)
_ZN39_INTERNAL_7bd6403b_4_k_cu_55a3ab54_44814cuda3std3__48in_placeE:
	.zero		1
	.type		_ZN39_INTERNAL_7bd6403b_4_k_cu_55a3ab54_44814cuda3std6ranges3__45__cpo9iter_moveE,@object
	.size		_ZN39_INTERNAL_7bd6403b_4_k_cu_55a3ab54_44814cuda3std6ranges3__45__cpo9iter_moveE,(_ZN39_INTERNAL_7bd6403b_4_k_cu_55a3ab54_44814cuda3std3__45__cpo5beginE - _ZN39_INTERNAL_7bd6403b_4_k_cu_55a3ab54_44814cuda3std6ranges3__45__cpo9iter_moveE)
_ZN39_INTERNAL_7bd6403b_4_k_cu_55a3ab54_44814cuda3std6ranges3__45__cpo9iter_moveE:
	.zero		1
	.type		_ZN39_INTERNAL_7bd6403b_4_k_cu_55a3ab54_44814cuda3std3__45__cpo5beginE,@object
	.size		_ZN39_INTERNAL_7bd6403b_4_k_cu_55a3ab54_44814cuda3std3__45__cpo5beginE,(_ZN39_INTERNAL_7bd6403b_4_k_cu_55a3ab54_44814cuda3std3__441_GLOBAL__N__7bd6403b_4_k_cu_55a3ab54_44816ignoreE - _ZN39_INTERNAL_7bd6403b_4_k_cu_55a3ab54_44814cuda3std3__45__cpo5beginE)
_ZN39_INTERNAL_7bd6403b_4_k_cu_55a3ab54_44814cuda3std3__45__cpo5beginE:
	.zero		1
	.type		_ZN39_INTERNAL_7bd6403b_4_k_cu_55a3ab54_44814cuda3std3__441_GLOBAL__N__7bd6403b_4_k_cu_55a3ab54_44816ignoreE,@object
	.size		_ZN39_INTERNAL_7bd6403b_4_k_cu_55a3ab54_44814cuda3std3__441_GLOBAL__N__7bd6403b_4_k_cu_55a3ab54_44816ignoreE,(_ZN39_INTERNAL_7bd6403b_4_k_cu_55a3ab54_44814cute7productE - _ZN39_INTERNAL_7bd6403b_4_k_cu_55a3ab54_44814cuda3std3__441_GLOBAL__N__7bd6403b_4_k_cu_55a3ab54_44816ignoreE)
_ZN39_INTERNAL_7bd6403b_4_k_cu_55a3ab54_44814cuda3std3__441_GLOBAL__N__7bd6403b_4_k_cu_55a3ab54_44816ignoreE:
	.zero		1
	.type		_ZN39_INTERNAL_7bd6403b_4_k_cu_55a3ab54_44814cute7productE,@object
	.size		_ZN39_INTERNAL_7bd6403b_4_k_cu_55a3ab54_44814cute7productE,(_ZN39_INTERNAL_7bd6403b_4_k_cu_55a3ab54_44814cuda3std3__45__cpo3endE - _ZN39_INTERNAL_7bd6403b_4_k_cu_55a3ab54_44814cute7productE)
_ZN39_INTERNAL_7bd6403b_4_k_cu_55a3ab54_44814cute7productE:
	.zero		1
	.type		_ZN39_INTERNAL_7bd6403b_4_k_cu_55a3ab54_44814cuda3std3__45__cpo3endE,@object
	.size		_ZN39_INTERNAL_7bd6403b_4_k_cu_55a3ab54_44814cuda3std3__45__cpo3endE,(_ZN39_INTERNAL_7bd6403b_4_k_cu_55a3ab54_44814cuda3std3__419piecewise_constructE - _ZN39_INTERNAL_7bd6403b_4_k_cu_55a3ab54_44814cuda3std3__45__cpo3endE)
_ZN39_INTERNAL_7bd6403b_4_k_cu_55a3ab54_44814cuda3std3__45__cpo3endE:
	.zero		1
	.type		_ZN39_INTERNAL_7bd6403b_4_k_cu_55a3ab54_44814cuda3std3__419piecewise_constructE,@object
	.size		_ZN39_INTERNAL_7bd6403b_4_k_cu_55a3ab54_44814cuda3std3__419piecewise_constructE,(_ZN39_INTERNAL_7bd6403b_4_k_cu_55a3ab54_44814cuda3std3__45__cpo4cendE - _ZN39_INTERNAL_7bd6403b_4_k_cu_55a3ab54_44814cuda3std3__419piecewise_constructE)
_ZN39_INTERNAL_7bd6403b_4_k_cu_55a3ab54_44814cuda3std3__419piecewise_constructE:
	.zero		1
	.type		_ZN39_INTERNAL_7bd6403b_4_k_cu_55a3ab54_44814cuda3std3__45__cpo4cendE,@object
	.size		_ZN39_INTERNAL_7bd6403b_4_k_cu_55a3ab54_44814cuda3std3__45__cpo4cendE,(_ZN39_INTERNAL_7bd6403b_4_k_cu_55a3ab54_44814cuda3std6ranges3__45__cpo4swapE - _ZN39_INTERNAL_7bd6403b_4_k_cu_55a3ab54_44814cuda3std3__45__cpo4cendE)
_ZN39_INTERNAL_7bd6403b_4_k_cu_55a3ab54_44814cuda3std3__45__cpo4cendE:
	.zero		1
	.type		_ZN39_INTERNAL_7bd6403b_4_k_cu_55a3ab54_44814cuda3std6ranges3__45__cpo4swapE,@object
	.size		_ZN39_INTERNAL_7bd6403b_4_k_cu_55a3ab54_44814cuda3std6ranges3__45__cpo4swapE,(.L_7 - _ZN39_INTERNAL_7bd6403b_4_k_cu_55a3ab54_44814cuda3std6ranges3__45__cpo4swapE)
_ZN39_INTERNAL_7bd6403b_4_k_cu_55a3ab54_44814cuda3std6ranges3__45__cpo4swapE:
	.zero		1
.L_7:


//--------------------- .nv.constant0._ZN7cutlass13device_kernelINS_4gemm6kernel13GemmUniversalIN4cute5tupleIJiiiiEEENS1_10collective13CollectiveMmaINS1_37MainloopSm90TmaGmmaWarpSpecializedFP8ILi3ENS5_IJNS4_1CILi1EEENSA_ILi2EEESB_EEENS1_35KernelTmaWarpSpecializedCooperativeEEENS5_IJNSA_ILi128EEENSA_ILi64EEESG_EEENS_12float_e4m3_tENS5_IJlSB_lEEESJ_SK_NS4_8TiledMMAINS4_8MMA_AtomIJNS4_4SM904GMMA30MMA_64x64x32_F32E4M3E4M3_SS_TNILNSO_7ScaleInE1ELSQ_1EEEEEENS4_6LayoutINS5_IJSC_SB_SB_EEENS5_IJSB_NSA_ILi0EEESV_EEEEENS5_IJNS4_10UnderscoreESY_SY_EEEEENS4_23SM90_TMA_LOAD_MULTICASTENS4_14ComposedLayoutINS4_7SwizzleILi3ELi4ELi3EEENS4_18smem_ptr_flag_bitsILi8EEENST_INS5_IJNSA_ILi8EEESG_EEENS5_IJSG_SB_EEEEEEEvNS4_8identityENS4_13SM90_TMA_LOADES1B_vS1C_EENS_8epilogue10collective6detail29Sm90TmaWarpSpecializedAdapterINS1G_15DefaultEpilogueISJ_SK_SK_NS1F_6thread17LinearCombinationISJ_Li1EffLNS1K_9ScaleType4KindE0ELNS_15FloatRoundStyleE2ESJ_EENS1_15EpilogueDefaultEEEEEvvEEEEvNT_6ParamsE --------------------------
	.section	.nv.constant0._ZN7cutlass13device_kernelINS_4gemm6kernel13GemmUniversalIN4cute5tupleIJiiiiEEENS1_10collective13CollectiveMmaINS1_37MainloopSm90TmaGmmaWarpSpecializedFP8ILi3ENS5_IJNS4_1CILi1EEENSA_ILi2EEESB_EEENS1_35KernelTmaWarpSpecializedCooperativeEEENS5_IJNSA_ILi128EEENSA_ILi64EEESG_EEENS_12float_e4m3_tENS5_IJlSB_lEEESJ_SK_NS4_8TiledMMAINS4_8MMA_AtomIJNS4_4SM904GMMA30MMA_64x64x32_F32E4M3E4M3_SS_TNILNSO_7ScaleInE1ELSQ_1EEEEEENS4_6LayoutINS5_IJSC_SB_SB_EEENS5_IJSB_NSA_ILi0EEESV_EEEEENS5_IJNS4_10UnderscoreESY_SY_EEEEENS4_23SM90_TMA_LOAD_MULTICASTENS4_14ComposedLayoutINS4_7SwizzleILi3ELi4ELi3EEENS4_18smem_ptr_flag_bitsILi8EEENST_INS5_IJNSA_ILi8EEESG_EEENS5_IJSG_SB_EEEEEEEvNS4_8identityENS4_13SM90_TMA_LOADES1B_vS1C_EENS_8epilogue10collective6detail29Sm90TmaWarpSpecializedAdapterINS1G_15DefaultEpilogueISJ_SK_SK_NS1F_6thread17LinearCombinationISJ_Li1EffLNS1K_9ScaleType4KindE0ELNS_15FloatRoundStyleE2ESJ_EENS1_15EpilogueDefaultEEEEEvvEEEEvNT_6ParamsE,"a",@progbits
	.sectionflags	@""
	.align	4
.nv.constant0._ZN7cutlass13device_kernelINS_4gemm6kernel13GemmUniversalIN4cute5tupleIJiiiiEEENS1_10collective13CollectiveMmaINS1_37MainloopSm90TmaGmmaWarpSpecializedFP8ILi3ENS5_IJNS4_1CILi1EEENSA_ILi2EEESB_EEENS1_35KernelTmaWarpSpecializedCooperativeEEENS5_IJNSA_ILi128EEENSA_ILi64EEESG_EEENS_12float_e4m3_tENS5_IJlSB_lEEESJ_SK_NS4_8TiledMMAINS4_8MMA_AtomIJNS4_4SM904GMMA30MMA_64x64x32_F32E4M3E4M3_SS_TNILNSO_7ScaleInE1ELSQ_1EEEEEENS4_6LayoutINS5_IJSC_SB_SB_EEENS5_IJSB_NSA_ILi0EEESV_EEEEENS5_IJNS4_10UnderscoreESY_SY_EEEEENS4_23SM90_TMA_LOAD_MULTICASTENS4_14ComposedLayoutINS4_7SwizzleILi3ELi4ELi3EEENS4_18smem_ptr_flag_bitsILi8EEENST_INS5_IJNSA_ILi8EEESG_EEENS5_IJSG_SB_EEEEEEEvNS4_8identityENS4_13SM90_TMA_LOADES1B_vS1C_EENS_8epilogue10collective6detail29Sm90TmaWarpSpecializedAdapterINS1G_15DefaultEpilogueISJ_SK_SK_NS1F_6thread17LinearCombinationISJ_Li1EffLNS1K_9ScaleType4KindE0ELNS_15FloatRoundStyleE2ESJ_EENS1_15EpilogueDefaultEEEEEvvEEEEvNT_6ParamsE:
	.zero		1664


//--------------------- SYMBOLS --------------------------

	.type		.nv.reservedSmem.offset0,@object
	.size		.nv.reservedSmem.offset0,0x4
